	.target	sm_100a

	.elftype	@"ET_EXEC"


//--------------------- .note.nv.tkinfo           --------------------------
	.section	.note.nv.tkinfo,"",@"SHT_NOTE"
	.sectionflags	@"SHF_NOTE_NV_TKINFO"
	.tkinfo
        /*0018*/ 	.word	0x00000002
        /*0030*/ 	.string	""
        /*0030*/ 	.string	"ptxas"
        /*0030*/ 	.string	"Cuda compilation tools, release 13.0, V13.0.88"
        /*0030*/ 	.string	"Build cuda_13.0.r13.0/compiler.36424714_0"
        /*0030*/ 	.string	"-arch sm_100a -m 64 "



//--------------------- .note.nv.cuinfo           --------------------------
	.section	.note.nv.cuinfo,"",@"SHT_NOTE"
	.sectionflags	@"SHF_NOTE_NV_CUINFO"
        /*0018*/ 	.short	0x0002
        /*001a*/ 	.short	0x0064
        /*001c*/ 	.short	0x0082
	.zero		2


//--------------------- .nv.info                  --------------------------
	.section	.nv.info,"",@"SHT_CUDA_INFO"
	.align	4


	//----- nvinfo : EIATTR_REGCOUNT
	.align		4
        /*0000*/ 	.byte	0x04, 0x2f
        /*0002*/ 	.short	(.L_19 - .L_18)
	.align		4
.L_18:
        /*0004*/ 	.word	index@(_ZN7cutlass13device_kernelINS_4gemm6kernel13GemmUniversalIN4cute5tupleIJiiiiEEENS1_10collective13CollectiveMmaINS1_35MainloopSm100TmaUmmaWarpSpecializedILi6ELi2ELi4ENS5_IJNS4_1CILi1EEESB_SB_EEEEENS5_IJNSA_ILi64EEESE_SE_EEENS_6half_tENS5_IJlSB_lEEESG_SH_NS4_8TiledMMAINS4_8MMA_AtomIJNS4_20SM100_MMA_F16BF16_SSISG_SG_fLi64ELi64ELNS4_4UMMA5MajorE0ELSM_0ELNSL_7ScaleInE0ELSN_0EEEEEENS4_6LayoutISC_NS5_IJNSA_ILi0EEESR_SR_EEEEENS5_IJNS4_10UnderscoreESU_SU_EEEEENS4_13SM90_TMA_LOADENS4_14ComposedLayoutINS4_7SwizzleILi3ELi4ELi3EEENS4_18smem_ptr_flag_bitsILi16EEENSQ_INS5_IJNSA_ILi8EEESE_EEENS5_IJSE_SB_EEEEEEEvNS4_8identityESX_S17_vS18_EENS_8epilogue10collective18CollectiveEpilogueINS1A_23Sm100TmaWarpSpecializedILi3ELi2ELi16ELb1ELb0EEEJSF_NS5_IJNSQ_ISE_SB_EENSQ_INSA_ILi32EEESB_EEEEESG_SH_SG_SH_NS1A_6fusion15FusionCallbacksIS1E_NS1J_17LinearCombinationISG_fSG_fLNS_15FloatRoundStyleE2EEESF_S1I_JEEENS4_5SM1004TMEM4LOAD26SM100_TMEM_LOAD_16dp256b4xESX_NSY_INSZ_ILi2ELi4ELi3EEES12_NSQ_INS5_IJS13_S1G_EEENS5_IJS1G_SB_EEEEEEENS4_17SM75_U32x4_LDSM_NENS4_14SM90_TMA_STOREES1X_NS4_17SM90_U32x4_STSM_NENS4_39AutoVectorizingCopyWithAssumedAlignmentILi128EEEEEEvvEEEEvNT_6ParamsE)
        /*0008*/ 	.word	0x0000004f


	//----- nvinfo : EIATTR_FRAME_SIZE
	.align		4
.L_19:
        /*000c*/ 	.byte	0x04, 0x11
        /*000e*/ 	.short	(.L_21 - .L_20)
	.align		4
.L_20:
        /*0010*/ 	.word	index@($__internal_2_$__cuda_sm10x_tcgen05_guardrail_trap_unallocated_columns_being_dealloced)
        /*0014*/ 	.word	0x00000000


	//----- nvinfo : EIATTR_FRAME_SIZE
	.align		4
.L_21:
        /*0018*/ 	.byte	0x04, 0x11
        /*001a*/ 	.short	(.L_23 - .L_22)
	.align		4
.L_22:
        /*001c*/ 	.word	index@($__internal_1_$__cuda_sm10x_tcgen05_guardrail_trap_phase_invalid_during_alloc)
        /*0020*/ 	.word	0x00000000


	//----- nvinfo : EIATTR_FRAME_SIZE
	.align		4
.L_23:
        /*0024*/ 	.byte	0x04, 0x11
        /*0026*/ 	.short	(.L_25 - .L_24)
	.align		4
.L_24:
        /*0028*/ 	.word	index@($__internal_0_$__cuda_sm10x_tcgen05_guardrail_trap_col_being_dealloced_not_returned_by_alloc)
        /*002c*/ 	.word	0x00000000


	//----- nvinfo : EIATTR_FRAME_SIZE
	.align		4
.L_25:
        /*0030*/ 	.byte	0x04, 0x11
        /*0032*/ 	.short	(.L_27 - .L_26)
	.align		4
.L_26:
        /*0034*/ 	.word	index@(_ZN7cutlass13device_kernelINS_4gemm6kernel13GemmUniversalIN4cute5tupleIJiiiiEEENS1_10collective13CollectiveMmaINS1_35MainloopSm100TmaUmmaWarpSpecializedILi6ELi2ELi4ENS5_IJNS4_1CILi1EEESB_SB_EEEEENS5_IJNSA_ILi64EEESE_SE_EEENS_6half_tENS5_IJlSB_lEEESG_SH_NS4_8TiledMMAINS4_8MMA_AtomIJNS4_20SM100_MMA_F16BF16_SSISG_SG_fLi64ELi64ELNS4_4UMMA5MajorE0ELSM_0ELNSL_7ScaleInE0ELSN_0EEEEEENS4_6LayoutISC_NS5_IJNSA_ILi0EEESR_SR_EEEEENS5_IJNS4_10UnderscoreESU_SU_EEEEENS4_13SM90_TMA_LOADENS4_14ComposedLayoutINS4_7SwizzleILi3ELi4ELi3EEENS4_18smem_ptr_flag_bitsILi16EEENSQ_INS5_IJNSA_ILi8EEESE_EEENS5_IJSE_SB_EEEEEEEvNS4_8identityESX_S17_vS18_EENS_8epilogue10collective18CollectiveEpilogueINS1A_23Sm100TmaWarpSpecializedILi3ELi2ELi16ELb1ELb0EEEJSF_NS5_IJNSQ_ISE_SB_EENSQ_INSA_ILi32EEESB_EEEEESG_SH_SG_SH_NS1A_6fusion15FusionCallbacksIS1E_NS1J_17LinearCombinationISG_fSG_fLNS_15FloatRoundStyleE2EEESF_S1I_JEEENS4_5SM1004TMEM4LOAD26SM100_TMEM_LOAD_16dp256b4xESX_NSY_INSZ_ILi2ELi4ELi3EEES12_NSQ_INS5_IJS13_S1G_EEENS5_IJS1G_SB_EEEEEEENS4_17SM75_U32x4_LDSM_NENS4_14SM90_TMA_STOREES1X_NS4_17SM90_U32x4_STSM_NENS4_39AutoVectorizingCopyWithAssumedAlignmentILi128EEEEEEvvEEEEvNT_6ParamsE)
        /*0038*/ 	.word	0x00000000


	//----- nvinfo : EIATTR_MIN_STACK_SIZE
	.align		4
.L_27:
        /*003c*/ 	.byte	0x04, 0x12
        /*003e*/ 	.short	(.L_29 - .L_28)
	.align		4
.L_28:
        /*0040*/ 	.word	index@(_ZN7cutlass13device_kernelINS_4gemm6kernel13GemmUniversalIN4cute5tupleIJiiiiEEENS1_10collective13CollectiveMmaINS1_35MainloopSm100TmaUmmaWarpSpecializedILi6ELi2ELi4ENS5_IJNS4_1CILi1EEESB_SB_EEEEENS5_IJNSA_ILi64EEESE_SE_EEENS_6half_tENS5_IJlSB_lEEESG_SH_NS4_8TiledMMAINS4_8MMA_AtomIJNS4_20SM100_MMA_F16BF16_SSISG_SG_fLi64ELi64ELNS4_4UMMA5MajorE0ELSM_0ELNSL_7ScaleInE0ELSN_0EEEEEENS4_6LayoutISC_NS5_IJNSA_ILi0EEESR_SR_EEEEENS5_IJNS4_10UnderscoreESU_SU_EEEEENS4_13SM90_TMA_LOADENS4_14ComposedLayoutINS4_7SwizzleILi3ELi4ELi3EEENS4_18smem_ptr_flag_bitsILi16EEENSQ_INS5_IJNSA_ILi8EEESE_EEENS5_IJSE_SB_EEEEEEEvNS4_8identityESX_S17_vS18_EENS_8epilogue10collective18CollectiveEpilogueINS1A_23Sm100TmaWarpSpecializedILi3ELi2ELi16ELb1ELb0EEEJSF_NS5_IJNSQ_ISE_SB_EENSQ_INSA_ILi32EEESB_EEEEESG_SH_SG_SH_NS1A_6fusion15FusionCallbacksIS1E_NS1J_17LinearCombinationISG_fSG_fLNS_15FloatRoundStyleE2EEESF_S1I_JEEENS4_5SM1004TMEM4LOAD26SM100_TMEM_LOAD_16dp256b4xESX_NSY_INSZ_ILi2ELi4ELi3EEES12_NSQ_INS5_IJS13_S1G_EEENS5_IJS1G_SB_EEEEEEENS4_17SM75_U32x4_LDSM_NENS4_14SM90_TMA_STOREES1X_NS4_17SM90_U32x4_STSM_NENS4_39AutoVectorizingCopyWithAssumedAlignmentILi128EEEEEEvvEEEEvNT_6ParamsE)
        /*0044*/ 	.word	0x00000000
.L_29:


//--------------------- .nv.compat                --------------------------
	.section	.nv.compat,"",@"SHT_CUDA_COMPAT_INFO"
	.align	4
        /*0000*/ 	.byte	0x02, 0x09, 0x01, 0x00, 0x02, 0x02, 0x02, 0x00, 0x02, 0x05, 0x05, 0x00, 0x03, 0x07, 0x01, 0x01
        /*0010*/ 	.byte	0x02, 0x03, 0x01, 0x00, 0x02, 0x06, 0x01, 0x00, 0x04, 0x0b, 0x08, 0x00, 0x09, 0x00, 0x00, 0x00
        /*0020*/ 	.byte	0x00, 0x00, 0x00, 0x00


//--------------------- .nv.info._ZN7cutlass13device_kernelINS_4gemm6kernel13GemmUniversalIN4cute5tupleIJiiiiEEENS1_10collective13CollectiveMmaINS1_35MainloopSm100TmaUmmaWarpSpecializedILi6ELi2ELi4ENS5_IJNS4_1CILi1EEESB_SB_EEEEENS5_IJNSA_ILi64EEESE_SE_EEENS_6half_tENS5_IJlSB_lEEESG_SH_NS4_8TiledMMAINS4_8MMA_AtomIJNS4_20SM100_MMA_F16BF16_SSISG_SG_fLi64ELi64ELNS4_4UMMA5MajorE0ELSM_0ELNSL_7ScaleInE0ELSN_0EEEEEENS4_6LayoutISC_NS5_IJNSA_ILi0EEESR_SR_EEEEENS5_IJNS4_10UnderscoreESU_SU_EEEEENS4_13SM90_TMA_LOADENS4_14ComposedLayoutINS4_7SwizzleILi3ELi4ELi3EEENS4_18smem_ptr_flag_bitsILi16EEENSQ_INS5_IJNSA_ILi8EEESE_EEENS5_IJSE_SB_EEEEEEEvNS4_8identityESX_S17_vS18_EENS_8epilogue10collective18CollectiveEpilogueINS1A_23Sm100TmaWarpSpecializedILi3ELi2ELi16ELb1ELb0EEEJSF_NS5_IJNSQ_ISE_SB_EENSQ_INSA_ILi32EEESB_EEEEESG_SH_SG_SH_NS1A_6fusion15FusionCallbacksIS1E_NS1J_17LinearCombinationISG_fSG_fLNS_15FloatRoundStyleE2EEESF_S1I_JEEENS4_5SM1004TMEM4LOAD26SM100_TMEM_LOAD_16dp256b4xESX_NSY_INSZ_ILi2ELi4ELi3EEES12_NSQ_INS5_IJS13_S1G_EEENS5_IJS1G_SB_EEEEEEENS4_17SM75_U32x4_LDSM_NENS4_14SM90_TMA_STOREES1X_NS4_17SM90_U32x4_STSM_NENS4_39AutoVectorizingCopyWithAssumedAlignmentILi128EEEEEEvvEEEEvNT_6ParamsE --------------------------
	.section	.nv.info._ZN7cutlass13device_kernelINS_4gemm6kernel13GemmUniversalIN4cute5tupleIJiiiiEEENS1_10collective13CollectiveMmaINS1_35MainloopSm100TmaUmmaWarpSpecializedILi6ELi2ELi4ENS5_IJNS4_1CILi1EEESB_SB_EEEEENS5_IJNSA_ILi64EEESE_SE_EEENS_6half_tENS5_IJlSB_lEEESG_SH_NS4_8TiledMMAINS4_8MMA_AtomIJNS4_20SM100_MMA_F16BF16_SSISG_SG_fLi64ELi64ELNS4_4UMMA5MajorE0ELSM_0ELNSL_7ScaleInE0ELSN_0EEEEEENS4_6LayoutISC_NS5_IJNSA_ILi0EEESR_SR_EEEEENS5_IJNS4_10UnderscoreESU_SU_EEEEENS4_13SM90_TMA_LOADENS4_14ComposedLayoutINS4_7SwizzleILi3ELi4ELi3EEENS4_18smem_ptr_flag_bitsILi16EEENSQ_INS5_IJNSA_ILi8EEESE_EEENS5_IJSE_SB_EEEEEEEvNS4_8identityESX_S17_vS18_EENS_8epilogue10collective18CollectiveEpilogueINS1A_23Sm100TmaWarpSpecializedILi3ELi2ELi16ELb1ELb0EEEJSF_NS5_IJNSQ_ISE_SB_EENSQ_INSA_ILi32EEESB_EEEEESG_SH_SG_SH_NS1A_6fusion15FusionCallbacksIS1E_NS1J_17LinearCombinationISG_fSG_fLNS_15FloatRoundStyleE2EEESF_S1I_JEEENS4_5SM1004TMEM4LOAD26SM100_TMEM_LOAD_16dp256b4xESX_NSY_INSZ_ILi2ELi4ELi3EEES12_NSQ_INS5_IJS13_S1G_EEENS5_IJS1G_SB_EEEEEEENS4_17SM75_U32x4_LDSM_NENS4_14SM90_TMA_STOREES1X_NS4_17SM90_U32x4_STSM_NENS4_39AutoVectorizingCopyWithAssumedAlignmentILi128EEEEEEvvEEEEvNT_6ParamsE,"",@"SHT_CUDA_INFO"
	.sectionflags	@""
	.align	4


	//----- nvinfo : EIATTR_CUDA_API_VERSION
	.align		4
        /*0000*/ 	.byte	0x04, 0x37
        /*0002*/ 	.short	(.L_31 - .L_30)
.L_30:
        /*0004*/ 	.word	0x00000082


	//----- nvinfo : EIATTR_KPARAM_INFO
	.align		4
.L_31:
        /*0008*/ 	.byte	0x04, 0x17
        /*000a*/ 	.short	(.L_33 - .L_32)
.L_32:
        /*000c*/ 	.word	0x00000000
        /*0010*/ 	.short	0x0000
        /*0012*/ 	.short	0x0000
        /*0014*/ 	.byte	0x00, 0xf0, 0x01, 0x20


	//----- nvinfo : EIATTR_AT_ENTRY_FRAGMENTS
	.align		4
.L_33:
        /*0018*/ 	.byte	0x04, 0x4f
        /*001a*/ 	.short	(.L_35 - .L_34)


	//   ....[0]....
.L_34:
        /*001c*/ 	.word	0x00000006


	//----- nvinfo : EIATTR_RESERVED_SMEM_USED
	.align		4
.L_35:
        /*0020*/ 	.byte	0x01, 0x41
	.zero		2


	//----- nvinfo : EIATTR_SPARSE_MMA_MASK
	.align		4
        /*0024*/ 	.byte	0x03, 0x50
        /*0026*/ 	.short	0x0000


	//----- nvinfo : EIATTR_TCGEN05_1CTA_USED
	.align		4
        /*0028*/ 	.byte	0x01, 0x51
	.zero		2


	//----- nvinfo : EIATTR_MAXREG_COUNT
	.align		4
        /*002c*/ 	.byte	0x03, 0x1b
        /*002e*/ 	.short	0x00ff


	//----- nvinfo : EIATTR_NUM_BARRIERS
	.align		4
        /*0030*/ 	.byte	0x02, 0x4c
        /*0032*/ 	.byte	0x07
	.zero		1


	//----- nvinfo : EIATTR_EXTERNS
	.align		4
        /*0034*/ 	.byte	0x04, 0x0f
        /*0036*/ 	.short	(.L_37 - .L_36)


	//   ....[0]....
	.align		4
.L_36:
        /*0038*/ 	.word	index@(__assertfail)


	//----- nvinfo : EIATTR_MERCURY_ISA_VERSION
	.align		4
.L_37:
        /*003c*/ 	.byte	0x03, 0x5f
        /*003e*/ 	.short	0x0101


	//----- nvinfo : EIATTR_INT_WARP_WIDE_INSTR_OFFSETS
	.align		4
        /*0040*/ 	.byte	0x04, 0x31
        /*0042*/ 	.short	(.L_39 - .L_38)


	//   ....[0]....
.L_38:
        /*0044*/ 	.word	0x00001de0


	//   ....[1]....
        /*0048*/ 	.word	0x000039a0


	//   ....[2]....
        /*004c*/ 	.word	0x000039d0


	//   ....[3]....
        /*0050*/ 	.word	0x00003a20


	//   ....[4]....
        /*0054*/ 	.word	0x00004300


	//   ....[5]....
        /*0058*/ 	.word	0x00004320


	//   ....[6]....
        /*005c*/ 	.word	0x000045f0


	//   ....[7]....
        /*0060*/ 	.word	0x00004720


	//----- nvinfo : EIATTR_COOP_GROUP_MASK_REGIDS
	.align		4
.L_39:
        /*0064*/ 	.byte	0x04, 0x29
        /*0066*/ 	.short	(.L_41 - .L_40)


	//   ....[0]....
.L_40:
        /*0068*/ 	.word	0xffffffff


	//   ....[1]....
        /*006c*/ 	.word	0xffffffff


	//   ....[2]....
        /*0070*/ 	.word	0xffffffff


	//   ....[3]....
        /*0074*/ 	.word	0xffffffff


	//   ....[4]....
        /*0078*/ 	.word	0xffffffff


	//   ....[5]....
        /*007c*/ 	.word	0xffffffff


	//   ....[6]....
        /*0080*/ 	.word	0xffffffff


	//   ....[7]....
        /*0084*/ 	.word	0xffffffff


	//   ....[8]....
        /*0088*/ 	.word	0xffffffff


	//   ....[9]....
        /*008c*/ 	.word	0xffffffff


	//   ....[10]....
        /*0090*/ 	.word	0xffffffff


	//   ....[11]....
        /*0094*/ 	.word	0xffffffff


	//   ....[12]....
        /*0098*/ 	.word	0xffffffff


	//----- nvinfo : EIATTR_COOP_GROUP_INSTR_OFFSETS
	.align		4
.L_41:
        /*009c*/ 	.byte	0x04, 0x28
        /*009e*/ 	.short	(.L_43 - .L_42)


	//   ....[0]....
.L_42:
        /*00a0*/ 	.word	0x00000090


	//   ....[1]....
        /*00a4*/ 	.word	0x000004d0


	//   ....[2]....
        /*00a8*/ 	.word	0x00000680


	//   ....[3]....
        /*00ac*/ 	.word	0x00000800


	//   ....[4]....
        /*00b0*/ 	.word	0x00000900


	//   ....[5]....
        /*00b4*/ 	.word	0x00000a70


	//   ....[6]....
        /*00b8*/ 	.word	0x00000c10


	//   ....[7]....
        /*00bc*/ 	.word	0x00001cc0


	//   ....[8]....
        /*00c0*/ 	.word	0x00002bc0


	//   ....[9]....
        /*00c4*/ 	.word	0x00002dd0


	//   ....[10]....
        /*00c8*/ 	.word	0x00002e00


	//   ....[11]....
        /*00cc*/ 	.word	0x00003890


	//   ....[12]....
        /*00d0*/ 	.word	0x00003ac0


	//----- nvinfo : EIATTR_VRC_CTA_INIT_COUNT
	.align		4
.L_43:
        /*00d4*/ 	.byte	0x02, 0x4a
        /*00d6*/ 	.byte	0x80
	.zero		1


	//----- nvinfo : EIATTR_SYSCALL_OFFSETS
	.align		4
        /*00d8*/ 	.byte	0x04, 0x46
        /*00da*/ 	.short	(.L_45 - .L_44)


	//   ....[0]....
.L_44:
        /*00dc*/ 	.word	0x00005300


	//   ....[1]....
        /*00e0*/ 	.word	0x000053f0


	//   ....[2]....
        /*00e4*/ 	.word	0x00005bd0


	//   ....[3]....
        /*00e8*/ 	.word	0x00006510


	//----- nvinfo : EIATTR_MBARRIER_INSTR_OFFSETS
	.align		4
.L_45:
        /*00ec*/ 	.byte	0x04, 0x39
        /*00ee*/ 	.short	(.L_47 - .L_46)


	//   ....[0]....
.L_46:
        /*00f0*/ 	.word	0x000005b0
        /*00f4*/ 	.word	0x000000ff
        /*00f8*/ 	.word	0x00000000
        /*00fc*/ 	.short	0x0100
        /*00fe*/ 	.byte	0x05
	.zero		1


	//   ....[1]....
        /*0100*/ 	.word	0x000005c0
        /*0104*/ 	.word	0x000000ff
        /*0108*/ 	.word	0x00000030
        /*010c*/ 	.short	0x0100
        /*010e*/ 	.byte	0x05
	.zero		1


	//   ....[2]....
        /*0110*/ 	.word	0x000005d0
        /*0114*/ 	.word	0x000000ff
        /*0118*/ 	.word	0x00000008
        /*011c*/ 	.short	0x0100
        /*011e*/ 	.byte	0x05
	.zero		1


	//   ....[3]....
        /*0120*/ 	.word	0x000005e0
        /*0124*/ 	.word	0x000000ff
        /*0128*/ 	.word	0x00000038
        /*012c*/ 	.short	0x0100
        /*012e*/ 	.byte	0x05
	.zero		1


	//   ....[4]....
        /*0130*/ 	.word	0x000005f0
        /*0134*/ 	.word	0x000000ff
        /*0138*/ 	.word	0x00000010
        /*013c*/ 	.short	0x0100
        /*013e*/ 	.byte	0x05
	.zero		1


	//   ....[5]....
        /*0140*/ 	.word	0x00000600
        /*0144*/ 	.word	0x000000ff
        /*0148*/ 	.word	0x00000040
        /*014c*/ 	.short	0x0100
        /*014e*/ 	.byte	0x05
	.zero		1


	//   ....[6]....
        /*0150*/ 	.word	0x00000610
        /*0154*/ 	.word	0x000000ff
        /*0158*/ 	.word	0x00000018
        /*015c*/ 	.short	0x0100
        /*015e*/ 	.byte	0x05
	.zero		1


	//   ....[7]....
        /*0160*/ 	.word	0x00000620
        /*0164*/ 	.word	0x000000ff
        /*0168*/ 	.word	0x00000048
        /*016c*/ 	.short	0x0100
        /*016e*/ 	.byte	0x05
	.zero		1


	//   ....[8]....
        /*0170*/ 	.word	0x00000630
        /*0174*/ 	.word	0x000000ff
        /*0178*/ 	.word	0x00000020
        /*017c*/ 	.short	0x0100
        /*017e*/ 	.byte	0x05
	.zero		1


	//   ....[9]....
        /*0180*/ 	.word	0x00000640
        /*0184*/ 	.word	0x000000ff
        /*0188*/ 	.word	0x00000050
        /*018c*/ 	.short	0x0100
        /*018e*/ 	.byte	0x05
	.zero		1


	//   ....[10]....
        /*0190*/ 	.word	0x00000650
        /*0194*/ 	.word	0x000000ff
        /*0198*/ 	.word	0x00000028
        /*019c*/ 	.short	0x0100
        /*019e*/ 	.byte	0x05
	.zero		1


	//   ....[11]....
        /*01a0*/ 	.word	0x00000660
        /*01a4*/ 	.word	0x000000ff
        /*01a8*/ 	.word	0x00000058
        /*01ac*/ 	.short	0x0100
        /*01ae*/ 	.byte	0x05
	.zero		1


	//   ....[12]....
        /*01b0*/ 	.word	0x00000790
        /*01b4*/ 	.word	0x000000ff
        /*01b8*/ 	.word	0x00000060
        /*01bc*/ 	.short	0x0100
        /*01be*/ 	.byte	0x07
	.zero		1


	//   ....[13]....
        /*01c0*/ 	.word	0x000007a0
        /*01c4*/ 	.word	0x000000ff
        /*01c8*/ 	.word	0x00000078
        /*01cc*/ 	.short	0x0100
        /*01ce*/ 	.byte	0x07
	.zero		1


	//   ....[14]....
        /*01d0*/ 	.word	0x000007b0
        /*01d4*/ 	.word	0x000000ff
        /*01d8*/ 	.word	0x00000068
        /*01dc*/ 	.short	0x0100
        /*01de*/ 	.byte	0x07
	.zero		1


	//   ....[15]....
        /*01e0*/ 	.word	0x000007c0
        /*01e4*/ 	.word	0x000000ff
        /*01e8*/ 	.word	0x00000080
        /*01ec*/ 	.short	0x0100
        /*01ee*/ 	.byte	0x07
	.zero		1


	//   ....[16]....
        /*01f0*/ 	.word	0x000007d0
        /*01f4*/ 	.word	0x000000ff
        /*01f8*/ 	.word	0x00000070
        /*01fc*/ 	.short	0x0100
        /*01fe*/ 	.byte	0x07
	.zero		1


	//   ....[17]....
        /*0200*/ 	.word	0x000007e0
        /*0204*/ 	.word	0x000000ff
        /*0208*/ 	.word	0x00000088
        /*020c*/ 	.short	0x0100
        /*020e*/ 	.byte	0x07
	.zero		1


	//   ....[18]....
        /*0210*/ 	.word	0x000008d0
        /*0214*/ 	.word	0x000000ff
        /*0218*/ 	.word	0x00000090
        /*021c*/ 	.short	0x0100
        /*021e*/ 	.byte	0x05
	.zero		1


	//   ....[19]....
        /*0220*/ 	.word	0x000008e0
        /*0224*/ 	.word	0x000000ff
        /*0228*/ 	.word	0x00000098
        /*022c*/ 	.short	0x0100
        /*022e*/ 	.byte	0x05
	.zero		1


	//   ....[20]....
        /*0230*/ 	.word	0x00000a20
        /*0234*/ 	.word	0x000000ff
        /*0238*/ 	.word	0x000000a0
        /*023c*/ 	.short	0x0100
        /*023e*/ 	.byte	0x05
	.zero		1


	//   ....[21]....
        /*0240*/ 	.word	0x00000a30
        /*0244*/ 	.word	0x000000ff
        /*0248*/ 	.word	0x000000b0
        /*024c*/ 	.short	0x0100
        /*024e*/ 	.byte	0x05
	.zero		1


	//   ....[22]....
        /*0250*/ 	.word	0x00000a40
        /*0254*/ 	.word	0x000000ff
        /*0258*/ 	.word	0x000000a8
        /*025c*/ 	.short	0x0100
        /*025e*/ 	.byte	0x05
	.zero		1


	//   ....[23]....
        /*0260*/ 	.word	0x00000a50
        /*0264*/ 	.word	0x000000ff
        /*0268*/ 	.word	0x000000b8
        /*026c*/ 	.short	0x0100
        /*026e*/ 	.byte	0x05
	.zero		1


	//   ....[24]....
        /*0270*/ 	.word	0x00000b80
        /*0274*/ 	.word	0x000000ff
        /*0278*/ 	.word	0x000000c0
        /*027c*/ 	.short	0x0100
        /*027e*/ 	.byte	0x07
	.zero		1


	//   ....[25]....
        /*0280*/ 	.word	0x00000b90
        /*0284*/ 	.word	0x000000ff
        /*0288*/ 	.word	0x000000e0
        /*028c*/ 	.short	0x0100
        /*028e*/ 	.byte	0x07
	.zero		1


	//   ....[26]....
        /*0290*/ 	.word	0x00000ba0
        /*0294*/ 	.word	0x000000ff
        /*0298*/ 	.word	0x000000c8
        /*029c*/ 	.short	0x0100
        /*029e*/ 	.byte	0x07
	.zero		1


	//   ....[27]....
        /*02a0*/ 	.word	0x00000bb0
        /*02a4*/ 	.word	0x000000ff
        /*02a8*/ 	.word	0x000000e8
        /*02ac*/ 	.short	0x0100
        /*02ae*/ 	.byte	0x07
	.zero		1


	//   ....[28]....
        /*02b0*/ 	.word	0x00000bc0
        /*02b4*/ 	.word	0x000000ff
        /*02b8*/ 	.word	0x000000d0
        /*02bc*/ 	.short	0x0100
        /*02be*/ 	.byte	0x07
	.zero		1


	//   ....[29]....
        /*02c0*/ 	.word	0x00000bd0
        /*02c4*/ 	.word	0x000000ff
        /*02c8*/ 	.word	0x000000f0
        /*02cc*/ 	.short	0x0100
        /*02ce*/ 	.byte	0x07
	.zero		1


	//   ....[30]....
        /*02d0*/ 	.word	0x00000be0
        /*02d4*/ 	.word	0x000000ff
        /*02d8*/ 	.word	0x000000d8
        /*02dc*/ 	.short	0x0100
        /*02de*/ 	.byte	0x07
	.zero		1


	//   ....[31]....
        /*02e0*/ 	.word	0x00000bf0
        /*02e4*/ 	.word	0x000000ff
        /*02e8*/ 	.word	0x000000f8
        /*02ec*/ 	.short	0x0100
        /*02ee*/ 	.byte	0x07
	.zero		1


	//   ....[32]....
        /*02f0*/ 	.word	0x00000ce0
        /*02f4*/ 	.word	0x000000ff
        /*02f8*/ 	.word	0x00000100
        /*02fc*/ 	.short	0x0100
        /*02fe*/ 	.byte	0x05
	.zero		1


	//   ....[33]....
        /*0300*/ 	.word	0x00000cf0
        /*0304*/ 	.word	0x000000ff
        /*0308*/ 	.word	0x00000110
        /*030c*/ 	.short	0x0100
        /*030e*/ 	.byte	0x05
	.zero		1


	//   ....[34]....
        /*0310*/ 	.word	0x00000d00
        /*0314*/ 	.word	0x000000ff
        /*0318*/ 	.word	0x00000108
        /*031c*/ 	.short	0x0100
        /*031e*/ 	.byte	0x05
	.zero		1


	//   ....[35]....
        /*0320*/ 	.word	0x00000d10
        /*0324*/ 	.word	0x000000ff
        /*0328*/ 	.word	0x00000118
        /*032c*/ 	.short	0x0100
        /*032e*/ 	.byte	0x05
	.zero		1


	//   ....[36]....
        /*0330*/ 	.word	0x000015e0
        /*0334*/ 	.word	0x00000002
        /*0338*/ 	.word	0x00000110
        /*033c*/ 	.short	0x010a
        /*033e*/ 	.byte	0xff
	.zero		1


	//   ....[37]....
        /*0340*/ 	.word	0x00001610
        /*0344*/ 	.word	0x00000002
        /*0348*/ 	.word	0x00000100
        /*034c*/ 	.short	0x0101
        /*034e*/ 	.byte	0xff
	.zero		1


	//   ....[38]....
        /*0350*/ 	.word	0x000016e0
        /*0354*/ 	.word	0x000000ff
        /*0358*/ 	.word	0x00000030
        /*035c*/ 	.short	0x010a
        /*035e*/ 	.byte	0x08
	.zero		1


	//   ....[39]....
        /*0360*/ 	.word	0x00001780
        /*0364*/ 	.word	0x000000ff
        /*0368*/ 	.word	0x00000030
        /*036c*/ 	.short	0x010a
        /*036e*/ 	.byte	0x21
	.zero		1


	//   ....[40]....
        /*0370*/ 	.word	0x000018e0
        /*0374*/ 	.word	0x000000ff
        /*0378*/ 	.word	0x00000030
        /*037c*/ 	.short	0x010a
        /*037e*/ 	.byte	0x08
	.zero		1


	//   ....[41]....
        /*0380*/ 	.word	0x000019d0
        /*0384*/ 	.word	0x000000ff
        /*0388*/ 	.word	0x00000098
        /*038c*/ 	.short	0x0101
        /*038e*/ 	.byte	0x04
	.zero		1


	//   ....[42]....
        /*0390*/ 	.word	0x000019f0
        /*0394*/ 	.word	0x000000ff
        /*0398*/ 	.word	0x00000030
        /*039c*/ 	.short	0x010a
        /*039e*/ 	.byte	0x08
	.zero		1


	//   ....[43]....
        /*03a0*/ 	.word	0x00001a70
        /*03a4*/ 	.word	0x000000ff
        /*03a8*/ 	.word	0x00000030
        /*03ac*/ 	.short	0x010a
        /*03ae*/ 	.byte	0x11
	.zero		1


	//   ....[44]....
        /*03b0*/ 	.word	0x00001bd0
        /*03b4*/ 	.word	0x000000ff
        /*03b8*/ 	.word	0x00000030
        /*03bc*/ 	.short	0x010a
        /*03be*/ 	.byte	0x08
	.zero		1


	//   ....[45]....
        /*03c0*/ 	.word	0x00001cf0
        /*03c4*/ 	.word	0x00000002
        /*03c8*/ 	.word	0x000000a0
        /*03cc*/ 	.short	0x010a
        /*03ce*/ 	.byte	0xff
	.zero		1


	//   ....[46]....
        /*03d0*/ 	.word	0x00001db0
        /*03d4*/ 	.word	0x00000002
        /*03d8*/ 	.word	0x00000000
        /*03dc*/ 	.short	0x0101
        /*03de*/ 	.byte	0xff
	.zero		1


	//   ....[47]....
        /*03e0*/ 	.word	0x00002310
        /*03e4*/ 	.word	0x000000ff
        /*03e8*/ 	.word	0x00000000
        /*03ec*/ 	.short	0x010a
        /*03ee*/ 	.byte	0x05
	.zero		1


	//   ....[48]....
        /*03f0*/ 	.word	0x000023a0
        /*03f4*/ 	.word	0x000000ff
        /*03f8*/ 	.word	0x00000000
        /*03fc*/ 	.short	0x010a
        /*03fe*/ 	.byte	0x05
	.zero		1


	//   ....[49]....
        /*0400*/ 	.word	0x00002430
        /*0404*/ 	.word	0x000000ff
        /*0408*/ 	.word	0x00000000
        /*040c*/ 	.short	0x010a
        /*040e*/ 	.byte	0x05
	.zero		1


	//   ....[50]....
        /*0410*/ 	.word	0x000024c0
        /*0414*/ 	.word	0x000000ff
        /*0418*/ 	.word	0x00000000
        /*041c*/ 	.short	0x010a
        /*041e*/ 	.byte	0x05
	.zero		1


	//   ....[51]....
        /*0420*/ 	.word	0x00002550
        /*0424*/ 	.word	0x000000ff
        /*0428*/ 	.word	0x00000000
        /*042c*/ 	.short	0x010a
        /*042e*/ 	.byte	0x05
	.zero		1


	//   ....[52]....
        /*0430*/ 	.word	0x000025f0
        /*0434*/ 	.word	0x00000000
        /*0438*/ 	.word	0x00000000
        /*043c*/ 	.short	0x010a
        /*043e*/ 	.byte	0xff
	.zero		1


	//   ....[53]....
        /*0440*/ 	.word	0x00002710
        /*0444*/ 	.word	0x00000000
        /*0448*/ 	.word	0x00000100
        /*044c*/ 	.short	0x010a
        /*044e*/ 	.byte	0xff
	.zero		1


	//   ....[54]....
        /*0450*/ 	.word	0x00002780
        /*0454*/ 	.word	0x00000000
        /*0458*/ 	.word	0x00000000
        /*045c*/ 	.short	0x0101
        /*045e*/ 	.byte	0xff
	.zero		1


	//   ....[55]....
        /*0460*/ 	.word	0x000027a0
        /*0464*/ 	.word	0x000000ff
        /*0468*/ 	.word	0x000000b0
        /*046c*/ 	.short	0x010a
        /*046e*/ 	.byte	0x05
	.zero		1


	//   ....[56]....
        /*0470*/ 	.word	0x000028c0
        /*0474*/ 	.word	0x00000000
        /*0478*/ 	.word	0x000000a0
        /*047c*/ 	.short	0x010a
        /*047e*/ 	.byte	0xff
	.zero		1


	//   ....[57]....
        /*0480*/ 	.word	0x000029c0
        /*0484*/ 	.word	0x00000000
        /*0488*/ 	.word	0x00000000
        /*048c*/ 	.short	0x0101
        /*048e*/ 	.byte	0xff
	.zero		1


	//   ....[58]....
        /*0490*/ 	.word	0x00002a50
        /*0494*/ 	.word	0x000000ff
        /*0498*/ 	.word	0x000000b0
        /*049c*/ 	.short	0x0106
        /*049e*/ 	.byte	0x05
	.zero		1


	//   ....[59]....
        /*04a0*/ 	.word	0x00002a70
        /*04a4*/ 	.word	0x000000ff
        /*04a8*/ 	.word	0x000000b0
        /*04ac*/ 	.short	0x010a
        /*04ae*/ 	.byte	0x05
	.zero		1


	//   ....[60]....
        /*04b0*/ 	.word	0x00002b00
        /*04b4*/ 	.word	0x000000ff
        /*04b8*/ 	.word	0x000000b0
        /*04bc*/ 	.short	0x0106
        /*04be*/ 	.byte	0x04
	.zero		1


	//   ....[61]....
        /*04c0*/ 	.word	0x00002b40
        /*04c4*/ 	.word	0x00000000
        /*04c8*/ 	.word	0x000000b0
        /*04cc*/ 	.short	0x010a
        /*04ce*/ 	.byte	0xff
	.zero		1


	//   ....[62]....
        /*04d0*/ 	.word	0x00003080
        /*04d4*/ 	.word	0x00000000
        /*04d8*/ 	.word	0x000000a0
        /*04dc*/ 	.short	0x010a
        /*04de*/ 	.byte	0xff
	.zero		1


	//   ....[63]....
        /*04e0*/ 	.word	0x00003180
        /*04e4*/ 	.word	0x00000003
        /*04e8*/ 	.word	0x00000000
        /*04ec*/ 	.short	0x0101
        /*04ee*/ 	.byte	0xff
	.zero		1


	//   ....[64]....
        /*04f0*/ 	.word	0x00003190
        /*04f4*/ 	.word	0x000000ff
        /*04f8*/ 	.word	0x00000000
        /*04fc*/ 	.short	0x010a
        /*04fe*/ 	.byte	0x06
	.zero		1


	//   ....[65]....
        /*0500*/ 	.word	0x00003210
        /*0504*/ 	.word	0x000000ff
        /*0508*/ 	.word	0x000000e0
        /*050c*/ 	.short	0x010a
        /*050e*/ 	.byte	0x07
	.zero		1


	//   ....[66]....
        /*0510*/ 	.word	0x000032f0
        /*0514*/ 	.word	0x000000ff
        /*0518*/ 	.word	0x00000000
        /*051c*/ 	.short	0x010a
        /*051e*/ 	.byte	0x06
	.zero		1


	//   ....[67]....
        /*0520*/ 	.word	0x00003420
        /*0524*/ 	.word	0x000000ff
        /*0528*/ 	.word	0x00000000
        /*052c*/ 	.short	0x010a
        /*052e*/ 	.byte	0x1a
	.zero		1


	//   ....[68]....
        /*0530*/ 	.word	0x000036c0
        /*0534*/ 	.word	0x000000ff
        /*0538*/ 	.word	0x00000000
        /*053c*/ 	.short	0x010a
        /*053e*/ 	.byte	0x06
	.zero		1


	//   ....[69]....
        /*0540*/ 	.word	0x00003750
        /*0544*/ 	.word	0x000000ff
        /*0548*/ 	.word	0x00000000
        /*054c*/ 	.short	0x010a
        /*054e*/ 	.byte	0x06
	.zero		1


	//   ....[70]....
        /*0550*/ 	.word	0x000037e0
        /*0554*/ 	.word	0x000000ff
        /*0558*/ 	.word	0x00000000
        /*055c*/ 	.short	0x010a
        /*055e*/ 	.byte	0x06
	.zero		1


	//   ....[71]....
        /*0560*/ 	.word	0x00003870
        /*0564*/ 	.word	0x000000ff
        /*0568*/ 	.word	0x00000000
        /*056c*/ 	.short	0x010a
        /*056e*/ 	.byte	0x07
	.zero		1


	//   ....[72]....
        /*0570*/ 	.word	0x00003ca0
        /*0574*/ 	.word	0x00000000
        /*0578*/ 	.word	0x000000a0
        /*057c*/ 	.short	0x010a
        /*057e*/ 	.byte	0xff
	.zero		1


	//   ....[73]....
        /*0580*/ 	.word	0x00003d60
        /*0584*/ 	.word	0x00000000
        /*0588*/ 	.word	0x00000000
        /*058c*/ 	.short	0x0101
        /*058e*/ 	.byte	0xff
	.zero		1


	//   ....[74]....
        /*0590*/ 	.word	0x00004080
        /*0594*/ 	.word	0x000000ff
        /*0598*/ 	.word	0x00000098
        /*059c*/ 	.short	0x010a
        /*059e*/ 	.byte	0x07
	.zero		1


	//   ....[75]....
        /*05a0*/ 	.word	0x000042a0
        /*05a4*/ 	.word	0x000000ff
        /*05a8*/ 	.word	0x00000078
        /*05ac*/ 	.short	0x010a
        /*05ae*/ 	.byte	0x0f
	.zero		1


	//   ....[76]....
        /*05b0*/ 	.word	0x000044a0
        /*05b4*/ 	.word	0x000000ff
        /*05b8*/ 	.word	0x00000060
        /*05bc*/ 	.short	0x010b
        /*05be*/ 	.byte	0x0f
	.zero		1


	//   ....[77]....
        /*05c0*/ 	.word	0x000044f0
        /*05c4*/ 	.word	0x000000ff
        /*05c8*/ 	.word	0x00000000
        /*05cc*/ 	.short	0x0101
        /*05ce*/ 	.byte	0x10
	.zero		1


	//   ....[78]....
        /*05d0*/ 	.word	0x00004530
        /*05d4*/ 	.word	0x000000ff
        /*05d8*/ 	.word	0x00000078
        /*05dc*/ 	.short	0x010a
        /*05de*/ 	.byte	0x0d
	.zero		1


	//   ....[79]....
        /*05e0*/ 	.word	0x00004770
        /*05e4*/ 	.word	0x000000ff
        /*05e8*/ 	.word	0x00000060
        /*05ec*/ 	.short	0x010b
        /*05ee*/ 	.byte	0x0d
	.zero		1


	//   ....[80]....
        /*05f0*/ 	.word	0x000047e0
        /*05f4*/ 	.word	0x000000ff
        /*05f8*/ 	.word	0x00000000
        /*05fc*/ 	.short	0x0101
        /*05fe*/ 	.byte	0x0f
	.zero		1


	//   ....[81]....
        /*0600*/ 	.word	0x00004830
        /*0604*/ 	.word	0x000000ff
        /*0608*/ 	.word	0x00000000
        /*060c*/ 	.short	0x010a
        /*060e*/ 	.byte	0x04
	.zero		1


	//   ....[82]....
        /*0610*/ 	.word	0x000048c0
        /*0614*/ 	.word	0x000000ff
        /*0618*/ 	.word	0x00000000
        /*061c*/ 	.short	0x010a
        /*061e*/ 	.byte	0x04
	.zero		1


	//   ....[83]....
        /*0620*/ 	.word	0x00004960
        /*0624*/ 	.word	0x00000000
        /*0628*/ 	.word	0x00000000
        /*062c*/ 	.short	0x010a
        /*062e*/ 	.byte	0xff
	.zero		1


	//   ....[84]....
        /*0630*/ 	.word	0x00004cd0
        /*0634*/ 	.word	0x00000000
        /*0638*/ 	.word	0x000000a0
        /*063c*/ 	.short	0x010a
        /*063e*/ 	.byte	0xff
	.zero		1


	//   ....[85]....
        /*0640*/ 	.word	0x00004de0
        /*0644*/ 	.word	0x00000000
        /*0648*/ 	.word	0x00000000
        /*064c*/ 	.short	0x0101
        /*064e*/ 	.byte	0xff
	.zero		1


	//   ....[86]....
        /*0650*/ 	.word	0x000057f0
        /*0654*/ 	.word	0x00000002
        /*0658*/ 	.word	0x00000060
        /*065c*/ 	.short	0x010a
        /*065e*/ 	.byte	0xff
	.zero		1


	//   ....[87]....
        /*0660*/ 	.word	0x00005830
        /*0664*/ 	.word	0x0000002c
        /*0668*/ 	.word	0x000000c0
        /*066c*/ 	.short	0x010a
        /*066e*/ 	.byte	0xff
	.zero		1


	//   ....[88]....
        /*0670*/ 	.word	0x00005920
        /*0674*/ 	.word	0x00000002
        /*0678*/ 	.word	0x00000060
        /*067c*/ 	.short	0x010a
        /*067e*/ 	.byte	0xff
	.zero		1


	//   ....[89]....
        /*0680*/ 	.word	0x00005ab0
        /*0684*/ 	.word	0x0000002c
        /*0688*/ 	.word	0x000000c0
        /*068c*/ 	.short	0x010a
        /*068e*/ 	.byte	0xff
	.zero		1


	//   ....[90]....
        /*0690*/ 	.word	0x00006270
        /*0694*/ 	.word	0x00000000
        /*0698*/ 	.word	0x00000000
        /*069c*/ 	.short	0x0101
        /*069e*/ 	.byte	0xff
	.zero		1


	//   ....[91]....
        /*06a0*/ 	.word	0x00006280
        /*06a4*/ 	.word	0x00000002
        /*06a8*/ 	.word	0x00000060
        /*06ac*/ 	.short	0x010a
        /*06ae*/ 	.byte	0xff
	.zero		1


	//   ....[92]....
        /*06b0*/ 	.word	0x00006340
        /*06b4*/ 	.word	0x00000002
        /*06b8*/ 	.word	0x00000060
        /*06bc*/ 	.short	0x010a
        /*06be*/ 	.byte	0xff
	.zero		1


	//   ....[93]....
        /*06c0*/ 	.word	0x00006670
        /*06c4*/ 	.word	0x000000ff
        /*06c8*/ 	.word	0x00000000
        /*06cc*/ 	.short	0x0101
        /*06ce*/ 	.byte	0x05
	.zero		1


	//   ....[94]....
        /*06d0*/ 	.word	0x00006c30
        /*06d4*/ 	.word	0x00000000
        /*06d8*/ 	.word	0x00000000
        /*06dc*/ 	.short	0x0101
        /*06de*/ 	.byte	0xff
	.zero		1


	//   ....[95]....
        /*06e0*/ 	.word	0x00006ea0
        /*06e4*/ 	.word	0x000000ff
        /*06e8*/ 	.word	0x00000000
        /*06ec*/ 	.short	0x0101
        /*06ee*/ 	.byte	0x04
	.zero		1


	//   ....[96]....
        /*06f0*/ 	.word	0x00006ec0
        /*06f4*/ 	.word	0x00000002
        /*06f8*/ 	.word	0x00000110
        /*06fc*/ 	.short	0x010a
        /*06fe*/ 	.byte	0xff
	.zero		1


	//   ....[97]....
        /*0700*/ 	.word	0x00006f20
        /*0704*/ 	.word	0x00000002
        /*0708*/ 	.word	0x00000030
        /*070c*/ 	.short	0x010a
        /*070e*/ 	.byte	0xff
	.zero		1


	//   ....[98]....
        /*0710*/ 	.word	0x00006f80
        /*0714*/ 	.word	0x00000002
        /*0718*/ 	.word	0x00000030
        /*071c*/ 	.short	0x010a
        /*071e*/ 	.byte	0xff
	.zero		1


	//   ....[99]....
        /*0720*/ 	.word	0x00006fd0
        /*0724*/ 	.word	0x00000002
        /*0728*/ 	.word	0x000000a0
        /*072c*/ 	.short	0x010a
        /*072e*/ 	.byte	0xff
	.zero		1


	//   ....[100]....
        /*0730*/ 	.word	0x00007030
        /*0734*/ 	.word	0x00000000
        /*0738*/ 	.word	0x00000000
        /*073c*/ 	.short	0x010a
        /*073e*/ 	.byte	0xff
	.zero		1


	//   ....[101]....
        /*0740*/ 	.word	0x00007090
        /*0744*/ 	.word	0x00000000
        /*0748*/ 	.word	0x00000000
        /*074c*/ 	.short	0x010a
        /*074e*/ 	.byte	0xff
	.zero		1


	//   ....[102]....
        /*0750*/ 	.word	0x000070f0
        /*0754*/ 	.word	0x00000000
        /*0758*/ 	.word	0x00000000
        /*075c*/ 	.short	0x010a
        /*075e*/ 	.byte	0xff
	.zero		1


	//   ....[103]....
        /*0760*/ 	.word	0x00007150
        /*0764*/ 	.word	0x00000000
        /*0768*/ 	.word	0x00000000
        /*076c*/ 	.short	0x010a
        /*076e*/ 	.byte	0xff
	.zero		1


	//   ....[104]....
        /*0770*/ 	.word	0x000071b0
        /*0774*/ 	.word	0x00000000
        /*0778*/ 	.word	0x00000000
        /*077c*/ 	.short	0x010a
        /*077e*/ 	.byte	0xff
	.zero		1


	//   ....[105]....
        /*0780*/ 	.word	0x00007200
        /*0784*/ 	.word	0x00000000
        /*0788*/ 	.word	0x00000100
        /*078c*/ 	.short	0x010a
        /*078e*/ 	.byte	0xff
	.zero		1


	//   ....[106]....
        /*0790*/ 	.word	0x00007260
        /*0794*/ 	.word	0x00000000
        /*0798*/ 	.word	0x000000b0
        /*079c*/ 	.short	0x010a
        /*079e*/ 	.byte	0xff
	.zero		1


	//   ....[107]....
        /*07a0*/ 	.word	0x000072b0
        /*07a4*/ 	.word	0x00000000
        /*07a8*/ 	.word	0x000000a0
        /*07ac*/ 	.short	0x010a
        /*07ae*/ 	.byte	0xff
	.zero		1


	//   ....[108]....
        /*07b0*/ 	.word	0x00007310
        /*07b4*/ 	.word	0x00000000
        /*07b8*/ 	.word	0x000000b0
        /*07bc*/ 	.short	0x010a
        /*07be*/ 	.byte	0xff
	.zero		1


	//   ....[109]....
        /*07c0*/ 	.word	0x00007360
        /*07c4*/ 	.word	0x00000000
        /*07c8*/ 	.word	0x000000a0
        /*07cc*/ 	.short	0x010a
        /*07ce*/ 	.byte	0xff
	.zero		1


	//   ....[110]....
        /*07d0*/ 	.word	0x000073c0
        /*07d4*/ 	.word	0x00000002
        /*07d8*/ 	.word	0x000000e0
        /*07dc*/ 	.short	0x010a
        /*07de*/ 	.byte	0xff
	.zero		1


	//   ....[111]....
        /*07e0*/ 	.word	0x00007420
        /*07e4*/ 	.word	0x00000000
        /*07e8*/ 	.word	0x00000000
        /*07ec*/ 	.short	0x010a
        /*07ee*/ 	.byte	0xff
	.zero		1


	//   ....[112]....
        /*07f0*/ 	.word	0x00007480
        /*07f4*/ 	.word	0x00000000
        /*07f8*/ 	.word	0x00000000
        /*07fc*/ 	.short	0x010a
        /*07fe*/ 	.byte	0xff
	.zero		1


	//   ....[113]....
        /*0800*/ 	.word	0x000074e0
        /*0804*/ 	.word	0x00000000
        /*0808*/ 	.word	0x00000000
        /*080c*/ 	.short	0x010a
        /*080e*/ 	.byte	0xff
	.zero		1


	//   ....[114]....
        /*0810*/ 	.word	0x00007540
        /*0814*/ 	.word	0x00000000
        /*0818*/ 	.word	0x00000000
        /*081c*/ 	.short	0x010a
        /*081e*/ 	.byte	0xff
	.zero		1


	//   ....[115]....
        /*0820*/ 	.word	0x000075a0
        /*0824*/ 	.word	0x00000000
        /*0828*/ 	.word	0x00000000
        /*082c*/ 	.short	0x010a
        /*082e*/ 	.byte	0xff
	.zero		1


	//   ....[116]....
        /*0830*/ 	.word	0x000075f0
        /*0834*/ 	.word	0x00000000
        /*0838*/ 	.word	0x000000a0
        /*083c*/ 	.short	0x010a
        /*083e*/ 	.byte	0xff
	.zero		1


	//   ....[117]....
        /*0840*/ 	.word	0x00007650
        /*0844*/ 	.word	0x00000000
        /*0848*/ 	.word	0x00000098
        /*084c*/ 	.short	0x010a
        /*084e*/ 	.byte	0xff
	.zero		1


	//   ....[118]....
        /*0850*/ 	.word	0x000076b0
        /*0854*/ 	.word	0x00000000
        /*0858*/ 	.word	0x00000078
        /*085c*/ 	.short	0x010a
        /*085e*/ 	.byte	0xff
	.zero		1


	//   ....[119]....
        /*0860*/ 	.word	0x00007710
        /*0864*/ 	.word	0x00000000
        /*0868*/ 	.word	0x00000078
        /*086c*/ 	.short	0x010a
        /*086e*/ 	.byte	0xff
	.zero		1


	//   ....[120]....
        /*0870*/ 	.word	0x00007770
        /*0874*/ 	.word	0x00000000
        /*0878*/ 	.word	0x00000000
        /*087c*/ 	.short	0x010a
        /*087e*/ 	.byte	0xff
	.zero		1


	//   ....[121]....
        /*0880*/ 	.word	0x000077d0
        /*0884*/ 	.word	0x00000000
        /*0888*/ 	.word	0x00000000
        /*088c*/ 	.short	0x010a
        /*088e*/ 	.byte	0xff
	.zero		1


	//   ....[122]....
        /*0890*/ 	.word	0x00007820
        /*0894*/ 	.word	0x00000000
        /*0898*/ 	.word	0x000000a0
        /*089c*/ 	.short	0x010a
        /*089e*/ 	.byte	0xff
	.zero		1


	//   ....[123]....
        /*08a0*/ 	.word	0x00007870
        /*08a4*/ 	.word	0x00000002
        /*08a8*/ 	.word	0x00000060
        /*08ac*/ 	.short	0x010a
        /*08ae*/ 	.byte	0xff
	.zero		1


	//   ....[124]....
        /*08b0*/ 	.word	0x000078c0
        /*08b4*/ 	.word	0x0000002c
        /*08b8*/ 	.word	0x000000c0
        /*08bc*/ 	.short	0x010a
        /*08be*/ 	.byte	0xff
	.zero		1


	//   ....[125]....
        /*08c0*/ 	.word	0x00007910
        /*08c4*/ 	.word	0x00000002
        /*08c8*/ 	.word	0x00000060
        /*08cc*/ 	.short	0x010a
        /*08ce*/ 	.byte	0xff
	.zero		1


	//----- nvinfo : EIATTR_NUM_MBARRIERS
	.align		4
.L_47:
        /*08d0*/ 	.byte	0x03, 0x38
        /*08d2*/ 	.short	0x0024


	//----- nvinfo : EIATTR_EXIT_INSTR_OFFSETS
	.align		4
        /*08d4*/ 	.byte	0x04, 0x1c
        /*08d6*/ 	.short	(.L_49 - .L_48)


	//   ....[0]....
.L_48:
        /*08d8*/ 	.word	0x00002620


	//   ....[1]....
        /*08dc*/ 	.word	0x00002b10


	//   ....[2]....
        /*08e0*/ 	.word	0x00002b70


	//   ....[3]....
        /*08e4*/ 	.word	0x00003ad0


	//   ....[4]....
        /*08e8*/ 	.word	0x00004990


	//   ....[5]....
        /*08ec*/ 	.word	0x000049d0


	//   ....[6]....
        /*08f0*/ 	.word	0x00006d90


	//   ....[7]....
        /*08f4*/ 	.word	0x00006e10


	//   ....[8]....
        /*08f8*/ 	.word	0x00006e40


	//   ....[9]....
        /*08fc*/ 	.word	0x00006eb0


	//----- nvinfo : EIATTR_MAX_THREADS
	.align		4
.L_49:
        /*0900*/ 	.byte	0x04, 0x05
        /*0902*/ 	.short	(.L_51 - .L_50)
.L_50:
        /*0904*/ 	.word	0x00000100
        /*0908*/ 	.word	0x00000001
        /*090c*/ 	.word	0x00000001


	//----- nvinfo : EIATTR_CRS_STACK_SIZE
	.align		4
.L_51:
        /*0910*/ 	.byte	0x04, 0x1e
        /*0912*/ 	.short	(.L_53 - .L_52)
.L_52:
        /*0914*/ 	.word	0x00000000


	//----- nvinfo : EIATTR_CBANK_PARAM_SIZE
	.align		4
.L_53:
        /*0918*/ 	.byte	0x03, 0x19
        /*091a*/ 	.short	0x0800


	//----- nvinfo : EIATTR_PARAM_CBANK
	.align		4
        /*091c*/ 	.byte	0x04, 0x0a
        /*091e*/ 	.short	(.L_55 - .L_54)
	.align		4
.L_54:
        /*0920*/ 	.word	index@(.nv.constant0._ZN7cutlass13device_kernelINS_4gemm6kernel13GemmUniversalIN4cute5tupleIJiiiiEEENS1_10collective13CollectiveMmaINS1_35MainloopSm100TmaUmmaWarpSpecializedILi6ELi2ELi4ENS5_IJNS4_1CILi1EEESB_SB_EEEEENS5_IJNSA_ILi64EEESE_SE_EEENS_6half_tENS5_IJlSB_lEEESG_SH_NS4_8TiledMMAINS4_8MMA_AtomIJNS4_20SM100_MMA_F16BF16_SSISG_SG_fLi64ELi64ELNS4_4UMMA5MajorE0ELSM_0ELNSL_7ScaleInE0ELSN_0EEEEEENS4_6LayoutISC_NS5_IJNSA_ILi0EEESR_SR_EEEEENS5_IJNS4_10UnderscoreESU_SU_EEEEENS4_13SM90_TMA_LOADENS4_14ComposedLayoutINS4_7SwizzleILi3ELi4ELi3EEENS4_18smem_ptr_flag_bitsILi16EEENSQ_INS5_IJNSA_ILi8EEESE_EEENS5_IJSE_SB_EEEEEEEvNS4_8identityESX_S17_vS18_EENS_8epilogue10collective18CollectiveEpilogueINS1A_23Sm100TmaWarpSpecializedILi3ELi2ELi16ELb1ELb0EEEJSF_NS5_IJNSQ_ISE_SB_EENSQ_INSA_ILi32EEESB_EEEEESG_SH_SG_SH_NS1A_6fusion15FusionCallbacksIS1E_NS1J_17LinearCombinationISG_fSG_fLNS_15FloatRoundStyleE2EEESF_S1I_JEEENS4_5SM1004TMEM4LOAD26SM100_TMEM_LOAD_16dp256b4xESX_NSY_INSZ_ILi2ELi4ELi3EEES12_NSQ_INS5_IJS13_S1G_EEENS5_IJS1G_SB_EEEEEEENS4_17SM75_U32x4_LDSM_NENS4_14SM90_TMA_STOREES1X_NS4_17SM90_U32x4_STSM_NENS4_39AutoVectorizingCopyWithAssumedAlignmentILi128EEEEEEvvEEEEvNT_6ParamsE)
        /*0924*/ 	.short	0x0380
        /*0926*/ 	.short	0x0800


	//----- nvinfo : EIATTR_SW_WAR
	.align		4
.L_55:
        /*0928*/ 	.byte	0x04, 0x36
        /*092a*/ 	.short	(.L_57 - .L_56)
.L_56:
        /*092c*/ 	.word	0x00000008
.L_57:


//--------------------- .nv.callgraph             --------------------------
	.section	.nv.callgraph,"",@"SHT_CUDA_CALLGRAPH"
	.align	4
	.sectionentsize	8
	.align		4
        /*0000*/ 	.word	0x00000000
	.align		4
        /*0004*/ 	.word	0xffffffff
	.align		4
        /*0008*/ 	.word	index@(_ZN7cutlass13device_kernelINS_4gemm6kernel13GemmUniversalIN4cute5tupleIJiiiiEEENS1_10collective13CollectiveMmaINS1_35MainloopSm100TmaUmmaWarpSpecializedILi6ELi2ELi4ENS5_IJNS4_1CILi1EEESB_SB_EEEEENS5_IJNSA_ILi64EEESE_SE_EEENS_6half_tENS5_IJlSB_lEEESG_SH_NS4_8TiledMMAINS4_8MMA_AtomIJNS4_20SM100_MMA_F16BF16_SSISG_SG_fLi64ELi64ELNS4_4UMMA5MajorE0ELSM_0ELNSL_7ScaleInE0ELSN_0EEEEEENS4_6LayoutISC_NS5_IJNSA_ILi0EEESR_SR_EEEEENS5_IJNS4_10UnderscoreESU_SU_EEEEENS4_13SM90_TMA_LOADENS4_14ComposedLayoutINS4_7SwizzleILi3ELi4ELi3EEENS4_18smem_ptr_flag_bitsILi16EEENSQ_INS5_IJNSA_ILi8EEESE_EEENS5_IJSE_SB_EEEEEEEvNS4_8identityESX_S17_vS18_EENS_8epilogue10collective18CollectiveEpilogueINS1A_23Sm100TmaWarpSpecializedILi3ELi2ELi16ELb1ELb0EEEJSF_NS5_IJNSQ_ISE_SB_EENSQ_INSA_ILi32EEESB_EEEEESG_SH_SG_SH_NS1A_6fusion15FusionCallbacksIS1E_NS1J_17LinearCombinationISG_fSG_fLNS_15FloatRoundStyleE2EEESF_S1I_JEEENS4_5SM1004TMEM4LOAD26SM100_TMEM_LOAD_16dp256b4xESX_NSY_INSZ_ILi2ELi4ELi3EEES12_NSQ_INS5_IJS13_S1G_EEENS5_IJS1G_SB_EEEEEEENS4_17SM75_U32x4_LDSM_NENS4_14SM90_TMA_STOREES1X_NS4_17SM90_U32x4_STSM_NENS4_39AutoVectorizingCopyWithAssumedAlignmentILi128EEEEEEvvEEEEvNT_6ParamsE)
	.align		4
        /*000c*/ 	.word	index@(__assertfail)
	.align		4
        /*0010*/ 	.word	0x00000000
	.align		4
        /*0014*/ 	.word	0xfffffffe
	.align		4
        /*0018*/ 	.word	0x00000000
	.align		4
        /*001c*/ 	.word	0xfffffffd
	.align		4
        /*0020*/ 	.word	0x00000000
	.align		4
        /*0024*/ 	.word	0xfffffffc


//--------------------- .nv.constant4             --------------------------
	.section	.nv.constant4,"a",@progbits
	.align	8
	.align		8
.nv.constant4:
        /*0000*/ 	.dword	__assertfail
	.align		8
        /*0008*/ 	.dword	__unnamed_1
	.align		8
        /*0010*/ 	.dword	__unnamed_2
	.align		8
        /*0018*/ 	.dword	_ZN40_INTERNAL_fc8b36d3_4_k_cu_eb882404_244574cuda3std3__45__cpo5beginE
	.align		8
        /*0020*/ 	.dword	_ZN40_INTERNAL_fc8b36d3_4_k_cu_eb882404_244574cuda3std3__45__cpo3endE
	.align		8
        /*0028*/ 	.dword	_ZN40_INTERNAL_fc8b36d3_4_k_cu_eb882404_244574cuda3std3__45__cpo6cbeginE
	.align		8
        /*0030*/ 	.dword	_ZN40_INTERNAL_fc8b36d3_4_k_cu_eb882404_244574cuda3std3__45__cpo4cendE
	.align		8
        /*0038*/ 	.dword	_ZN40_INTERNAL_fc8b36d3_4_k_cu_eb882404_244574cuda3std3__442_GLOBAL__N__fc8b36d3_4_k_cu_eb882404_244576ignoreE
	.align		8
        /*0040*/ 	.dword	_ZN40_INTERNAL_fc8b36d3_4_k_cu_eb882404_244574cuda3std3__419piecewise_constructE
	.align		8
        /*0048*/ 	.dword	_ZN40_INTERNAL_fc8b36d3_4_k_cu_eb882404_244574cuda3std3__48in_placeE
	.align		8
        /*0050*/ 	.dword	_ZN40_INTERNAL_fc8b36d3_4_k_cu_eb882404_244574cuda3std6ranges3__45__cpo4swapE
	.align		8
        /*0058*/ 	.dword	_ZN40_INTERNAL_fc8b36d3_4_k_cu_eb882404_244574cuda3std6ranges3__45__cpo9iter_moveE
	.align		8
        /*0060*/ 	.dword	_ZN40_INTERNAL_fc8b36d3_4_k_cu_eb882404_244574cute7productE
	.align		8
        /*0068*/ 	.dword	_ZN40_INTERNAL_fc8b36d3_4_k_cu_eb882404_244574cute1_E
	.align		8
        /*0070*/ 	.dword	$str$25
	.align		8
        /*0078*/ 	.dword	$str$26
	.align		8
        /*0080*/ 	.dword	$str$27
	.align		8
        /*0088*/ 	.dword	$str$28


//--------------------- .text._ZN7cutlass13device_kernelINS_4gemm6kernel13GemmUniversalIN4cute5tupleIJiiiiEEENS1_10collective13CollectiveMmaINS1_35MainloopSm100TmaUmmaWarpSpecializedILi6ELi2ELi4ENS5_IJNS4_1CILi1EEESB_SB_EEEEENS5_IJNSA_ILi64EEESE_SE_EEENS_6half_tENS5_IJlSB_lEEESG_SH_NS4_8TiledMMAINS4_8MMA_AtomIJNS4_20SM100_MMA_F16BF16_SSISG_SG_fLi64ELi64ELNS4_4UMMA5MajorE0ELSM_0ELNSL_7ScaleInE0ELSN_0EEEEEENS4_6LayoutISC_NS5_IJNSA_ILi0EEESR_SR_EEEEENS5_IJNS4_10UnderscoreESU_SU_EEEEENS4_13SM90_TMA_LOADENS4_14ComposedLayoutINS4_7SwizzleILi3ELi4ELi3EEENS4_18smem_ptr_flag_bitsILi16EEENSQ_INS5_IJNSA_ILi8EEESE_EEENS5_IJSE_SB_EEEEEEEvNS4_8identityESX_S17_vS18_EENS_8epilogue10collective18CollectiveEpilogueINS1A_23Sm100TmaWarpSpecializedILi3ELi2ELi16ELb1ELb0EEEJSF_NS5_IJNSQ_ISE_SB_EENSQ_INSA_ILi32EEESB_EEEEESG_SH_SG_SH_NS1A_6fusion15FusionCallbacksIS1E_NS1J_17LinearCombinationISG_fSG_fLNS_15FloatRoundStyleE2EEESF_S1I_JEEENS4_5SM1004TMEM4LOAD26SM100_TMEM_LOAD_16dp256b4xESX_NSY_INSZ_ILi2ELi4ELi3EEES12_NSQ_INS5_IJS13_S1G_EEENS5_IJS1G_SB_EEEEEEENS4_17SM75_U32x4_LDSM_NENS4_14SM90_TMA_STOREES1X_NS4_17SM90_U32x4_STSM_NENS4_39AutoVectorizingCopyWithAssumedAlignmentILi128EEEEEEvvEEEEvNT_6ParamsE --------------------------
	.section	.text._ZN7cutlass13device_kernelINS_4gemm6kernel13GemmUniversalIN4cute5tupleIJiiiiEEENS1_10collective13CollectiveMmaINS1_35MainloopSm100TmaUmmaWarpSpecializedILi6ELi2ELi4ENS5_IJNS4_1CILi1EEESB_SB_EEEEENS5_IJNSA_ILi64EEESE_SE_EEENS_6half_tENS5_IJlSB_lEEESG_SH_NS4_8TiledMMAINS4_8MMA_AtomIJNS4_20SM100_MMA_F16BF16_SSISG_SG_fLi64ELi64ELNS4_4UMMA5MajorE0ELSM_0ELNSL_7ScaleInE0ELSN_0EEEEEENS4_6LayoutISC_NS5_IJNSA_ILi0EEESR_SR_EEEEENS5_IJNS4_10UnderscoreESU_SU_EEEEENS4_13SM90_TMA_LOADENS4_14ComposedLayoutINS4_7SwizzleILi3ELi4ELi3EEENS4_18smem_ptr_flag_bitsILi16EEENSQ_INS5_IJNSA_ILi8EEESE_EEENS5_IJSE_SB_EEEEEEEvNS4_8identityESX_S17_vS18_EENS_8epilogue10collective18CollectiveEpilogueINS1A_23Sm100TmaWarpSpecializedILi3ELi2ELi16ELb1ELb0EEEJSF_NS5_IJNSQ_ISE_SB_EENSQ_INSA_ILi32EEESB_EEEEESG_SH_SG_SH_NS1A_6fusion15FusionCallbacksIS1E_NS1J_17LinearCombinationISG_fSG_fLNS_15FloatRoundStyleE2EEESF_S1I_JEEENS4_5SM1004TMEM4LOAD26SM100_TMEM_LOAD_16dp256b4xESX_NSY_INSZ_ILi2ELi4ELi3EEES12_NSQ_INS5_IJS13_S1G_EEENS5_IJS1G_SB_EEEEEEENS4_17SM75_U32x4_LDSM_NENS4_14SM90_TMA_STOREES1X_NS4_17SM90_U32x4_STSM_NENS4_39AutoVectorizingCopyWithAssumedAlignmentILi128EEEEEEvvEEEEvNT_6ParamsE,"ax",@progbits
	.align	128
.text._ZN7cutlass13device_kernelINS_4gemm6kernel13GemmUniversalIN4cute5tupleIJiiiiEEENS1_10collective13CollectiveMmaINS1_35MainloopSm100TmaUmmaWarpSpecializedILi6ELi2ELi4ENS5_IJNS4_1CILi1EEESB_SB_EEEEENS5_IJNSA_ILi64EEESE_SE_EEENS_6half_tENS5_IJlSB_lEEESG_SH_NS4_8TiledMMAINS4_8MMA_AtomIJNS4_20SM100_MMA_F16BF16_SSISG_SG_fLi64ELi64ELNS4_4UMMA5MajorE0ELSM_0ELNSL_7ScaleInE0ELSN_0EEEEEENS4_6LayoutISC_NS5_IJNSA_ILi0EEESR_SR_EEEEENS5_IJNS4_10UnderscoreESU_SU_EEEEENS4_13SM90_TMA_LOADENS4_14ComposedLayoutINS4_7SwizzleILi3ELi4ELi3EEENS4_18smem_ptr_flag_bitsILi16EEENSQ_INS5_IJNSA_ILi8EEESE_EEENS5_IJSE_SB_EEEEEEEvNS4_8identityESX_S17_vS18_EENS_8epilogue10collective18CollectiveEpilogueINS1A_23Sm100TmaWarpSpecializedILi3ELi2ELi16ELb1ELb0EEEJSF_NS5_IJNSQ_ISE_SB_EENSQ_INSA_ILi32EEESB_EEEEESG_SH_SG_SH_NS1A_6fusion15FusionCallbacksIS1E_NS1J_17LinearCombinationISG_fSG_fLNS_15FloatRoundStyleE2EEESF_S1I_JEEENS4_5SM1004TMEM4LOAD26SM100_TMEM_LOAD_16dp256b4xESX_NSY_INSZ_ILi2ELi4ELi3EEES12_NSQ_INS5_IJS13_S1G_EEENS5_IJS1G_SB_EEEEEEENS4_17SM75_U32x4_LDSM_NENS4_14SM90_TMA_STOREES1X_NS4_17SM90_U32x4_STSM_NENS4_39AutoVectorizingCopyWithAssumedAlignmentILi128EEEEEEvvEEEEvNT_6ParamsE:
        .type           _ZN7cutlass13device_kernelINS_4gemm6kernel13GemmUniversalIN4cute5tupleIJiiiiEEENS1_10collective13CollectiveMmaINS1_35MainloopSm100TmaUmmaWarpSpecializedILi6ELi2ELi4ENS5_IJNS4_1CILi1EEESB_SB_EEEEENS5_IJNSA_ILi64EEESE_SE_EEENS_6half_tENS5_IJlSB_lEEESG_SH_NS4_8TiledMMAINS4_8MMA_AtomIJNS4_20SM100_MMA_F16BF16_SSISG_SG_fLi64ELi64ELNS4_4UMMA5MajorE0ELSM_0ELNSL_7ScaleInE0ELSN_0EEEEEENS4_6LayoutISC_NS5_IJNSA_ILi0EEESR_SR_EEEEENS5_IJNS4_10UnderscoreESU_SU_EEEEENS4_13SM90_TMA_LOADENS4_14ComposedLayoutINS4_7SwizzleILi3ELi4ELi3EEENS4_18smem_ptr_flag_bitsILi16EEENSQ_INS5_IJNSA_ILi8EEESE_EEENS5_IJSE_SB_EEEEEEEvNS4_8identityESX_S17_vS18_EENS_8epilogue10collective18CollectiveEpilogueINS1A_23Sm100TmaWarpSpecializedILi3ELi2ELi16ELb1ELb0EEEJSF_NS5_IJNSQ_ISE_SB_EENSQ_INSA_ILi32EEESB_EEEEESG_SH_SG_SH_NS1A_6fusion15FusionCallbacksIS1E_NS1J_17LinearCombinationISG_fSG_fLNS_15FloatRoundStyleE2EEESF_S1I_JEEENS4_5SM1004TMEM4LOAD26SM100_TMEM_LOAD_16dp256b4xESX_NSY_INSZ_ILi2ELi4ELi3EEES12_NSQ_INS5_IJS13_S1G_EEENS5_IJS1G_SB_EEEEEEENS4_17SM75_U32x4_LDSM_NENS4_14SM90_TMA_STOREES1X_NS4_17SM90_U32x4_STSM_NENS4_39AutoVectorizingCopyWithAssumedAlignmentILi128EEEEEEvvEEEEvNT_6ParamsE,@function
        .size           _ZN7cutlass13device_kernelINS_4gemm6kernel13GemmUniversalIN4cute5tupleIJiiiiEEENS1_10collective13CollectiveMmaINS1_35MainloopSm100TmaUmmaWarpSpecializedILi6ELi2ELi4ENS5_IJNS4_1CILi1EEESB_SB_EEEEENS5_IJNSA_ILi64EEESE_SE_EEENS_6half_tENS5_IJlSB_lEEESG_SH_NS4_8TiledMMAINS4_8MMA_AtomIJNS4_20SM100_MMA_F16BF16_SSISG_SG_fLi64ELi64ELNS4_4UMMA5MajorE0ELSM_0ELNSL_7ScaleInE0ELSN_0EEEEEENS4_6LayoutISC_NS5_IJNSA_ILi0EEESR_SR_EEEEENS5_IJNS4_10UnderscoreESU_SU_EEEEENS4_13SM90_TMA_LOADENS4_14ComposedLayoutINS4_7SwizzleILi3ELi4ELi3EEENS4_18smem_ptr_flag_bitsILi16EEENSQ_INS5_IJNSA_ILi8EEESE_EEENS5_IJSE_SB_EEEEEEEvNS4_8identityESX_S17_vS18_EENS_8epilogue10collective18CollectiveEpilogueINS1A_23Sm100TmaWarpSpecializedILi3ELi2ELi16ELb1ELb0EEEJSF_NS5_IJNSQ_ISE_SB_EENSQ_INSA_ILi32EEESB_EEEEESG_SH_SG_SH_NS1A_6fusion15FusionCallbacksIS1E_NS1J_17LinearCombinationISG_fSG_fLNS_15FloatRoundStyleE2EEESF_S1I_JEEENS4_5SM1004TMEM4LOAD26SM100_TMEM_LOAD_16dp256b4xESX_NSY_INSZ_ILi2ELi4ELi3EEES12_NSQ_INS5_IJS13_S1G_EEENS5_IJS1G_SB_EEEEEEENS4_17SM75_U32x4_LDSM_NENS4_14SM90_TMA_STOREES1X_NS4_17SM90_U32x4_STSM_NENS4_39AutoVectorizingCopyWithAssumedAlignmentILi128EEEEEEvvEEEEvNT_6ParamsE,(.L_x_160 - _ZN7cutlass13device_kernelINS_4gemm6kernel13GemmUniversalIN4cute5tupleIJiiiiEEENS1_10collective13CollectiveMmaINS1_35MainloopSm100TmaUmmaWarpSpecializedILi6ELi2ELi4ENS5_IJNS4_1CILi1EEESB_SB_EEEEENS5_IJNSA_ILi64EEESE_SE_EEENS_6half_tENS5_IJlSB_lEEESG_SH_NS4_8TiledMMAINS4_8MMA_AtomIJNS4_20SM100_MMA_F16BF16_SSISG_SG_fLi64ELi64ELNS4_4UMMA5MajorE0ELSM_0ELNSL_7ScaleInE0ELSN_0EEEEEENS4_6LayoutISC_NS5_IJNSA_ILi0EEESR_SR_EEEEENS5_IJNS4_10UnderscoreESU_SU_EEEEENS4_13SM90_TMA_LOADENS4_14ComposedLayoutINS4_7SwizzleILi3ELi4ELi3EEENS4_18smem_ptr_flag_bitsILi16EEENSQ_INS5_IJNSA_ILi8EEESE_EEENS5_IJSE_SB_EEEEEEEvNS4_8identityESX_S17_vS18_EENS_8epilogue10collective18CollectiveEpilogueINS1A_23Sm100TmaWarpSpecializedILi3ELi2ELi16ELb1ELb0EEEJSF_NS5_IJNSQ_ISE_SB_EENSQ_INSA_ILi32EEESB_EEEEESG_SH_SG_SH_NS1A_6fusion15FusionCallbacksIS1E_NS1J_17LinearCombinationISG_fSG_fLNS_15FloatRoundStyleE2EEESF_S1I_JEEENS4_5SM1004TMEM4LOAD26SM100_TMEM_LOAD_16dp256b4xESX_NSY_INSZ_ILi2ELi4ELi3EEES12_NSQ_INS5_IJS13_S1G_EEENS5_IJS1G_SB_EEEEEEENS4_17SM75_U32x4_LDSM_NENS4_14SM90_TMA_STOREES1X_NS4_17SM90_U32x4_STSM_NENS4_39AutoVectorizingCopyWithAssumedAlignmentILi128EEEEEEvvEEEEvNT_6ParamsE)
        .other          _ZN7cutlass13device_kernelINS_4gemm6kernel13GemmUniversalIN4cute5tupleIJiiiiEEENS1_10collective13CollectiveMmaINS1_35MainloopSm100TmaUmmaWarpSpecializedILi6ELi2ELi4ENS5_IJNS4_1CILi1EEESB_SB_EEEEENS5_IJNSA_ILi64EEESE_SE_EEENS_6half_tENS5_IJlSB_lEEESG_SH_NS4_8TiledMMAINS4_8MMA_AtomIJNS4_20SM100_MMA_F16BF16_SSISG_SG_fLi64ELi64ELNS4_4UMMA5MajorE0ELSM_0ELNSL_7ScaleInE0ELSN_0EEEEEENS4_6LayoutISC_NS5_IJNSA_ILi0EEESR_SR_EEEEENS5_IJNS4_10UnderscoreESU_SU_EEEEENS4_13SM90_TMA_LOADENS4_14ComposedLayoutINS4_7SwizzleILi3ELi4ELi3EEENS4_18smem_ptr_flag_bitsILi16EEENSQ_INS5_IJNSA_ILi8EEESE_EEENS5_IJSE_SB_EEEEEEEvNS4_8identityESX_S17_vS18_EENS_8epilogue10collective18CollectiveEpilogueINS1A_23Sm100TmaWarpSpecializedILi3ELi2ELi16ELb1ELb0EEEJSF_NS5_IJNSQ_ISE_SB_EENSQ_INSA_ILi32EEESB_EEEEESG_SH_SG_SH_NS1A_6fusion15FusionCallbacksIS1E_NS1J_17LinearCombinationISG_fSG_fLNS_15FloatRoundStyleE2EEESF_S1I_JEEENS4_5SM1004TMEM4LOAD26SM100_TMEM_LOAD_16dp256b4xESX_NSY_INSZ_ILi2ELi4ELi3EEES12_NSQ_INS5_IJS13_S1G_EEENS5_IJS1G_SB_EEEEEEENS4_17SM75_U32x4_LDSM_NENS4_14SM90_TMA_STOREES1X_NS4_17SM90_U32x4_STSM_NENS4_39AutoVectorizingCopyWithAssumedAlignmentILi128EEEEEEvvEEEEvNT_6ParamsE,@"STO_CUDA_ENTRY STV_DEFAULT"
_ZN7cutlass13device_kernelINS_4gemm6kernel13GemmUniversalIN4cute5tupleIJiiiiEEENS1_10collective13CollectiveMmaINS1_35MainloopSm100TmaUmmaWarpSpecializedILi6ELi2ELi4ENS5_IJNS4_1CILi1EEESB_SB_EEEEENS5_IJNSA_ILi64EEESE_SE_EEENS_6half_tENS5_IJlSB_lEEESG_SH_NS4_8TiledMMAINS4_8MMA_AtomIJNS4_20SM100_MMA_F16BF16_SSISG_SG_fLi64ELi64ELNS4_4UMMA5MajorE0ELSM_0ELNSL_7ScaleInE0ELSN_0EEEEEENS4_6LayoutISC_NS5_IJNSA_ILi0EEESR_SR_EEEEENS5_IJNS4_10UnderscoreESU_SU_EEEEENS4_13SM90_TMA_LOADENS4_14ComposedLayoutINS4_7SwizzleILi3ELi4ELi3EEENS4_18smem_ptr_flag_bitsILi16EEENSQ_INS5_IJNSA_ILi8EEESE_EEENS5_IJSE_SB_EEEEEEEvNS4_8identityESX_S17_vS18_EENS_8epilogue10collective18CollectiveEpilogueINS1A_23Sm100TmaWarpSpecializedILi3ELi2ELi16ELb1ELb0EEEJSF_NS5_IJNSQ_ISE_SB_EENSQ_INSA_ILi32EEESB_EEEEESG_SH_SG_SH_NS1A_6fusion15FusionCallbacksIS1E_NS1J_17LinearCombinationISG_fSG_fLNS_15FloatRoundStyleE2EEESF_S1I_JEEENS4_5SM1004TMEM4LOAD26SM100_TMEM_LOAD_16dp256b4xESX_NSY_INSZ_ILi2ELi4ELi3EEES12_NSQ_INS5_IJS13_S1G_EEENS5_IJS1G_SB_EEEEEEENS4_17SM75_U32x4_LDSM_NENS4_14SM90_TMA_STOREES1X_NS4_17SM90_U32x4_STSM_NENS4_39AutoVectorizingCopyWithAssumedAlignmentILi128EEEEEEvvEEEEvNT_6ParamsE:
[----:B------:R-:W1:Y:S01]  /*0000*/  LDC R1, c[0x0][0x37c] ;  /* 0x0000df00ff017b82 */ /* 0x000e620000000800 */
[----:B------:R-:W2:Y:S01]  /*0010*/  S2R R70, SR_TID.X ;  /* 0x0000000000467919 */ /* 0x000ea20000002100 */
[----:B------:R-:W3:Y:S01]  /*0020*/  LDCU.64 UR4, c[0x0][0x890] ;  /* 0x00011200ff0477ac */ /* 0x000ee20008000a00 */
[----:B------:R-:W-:Y:S02]  /*0030*/  PRMT R60, RZ, 0x7610, R60 ;  /* 0x00007610ff3c7816 */ /* 0x000fe4000000003c */
[----:B------:R-:W-:Y:S01]  /*0040*/  ELECT P5, URZ, PT ;  /* 0x0000000000ff782f */ /* 0x000fe200038a0000 */
[----:B------:R-:W4:Y:S01]  /*0050*/  LDCU.64 UR46, c[0x0][0x358] ;  /* 0x00006b00ff2e77ac */ /* 0x000f220008000a00 */
[----:B---3--:R-:W-:-:S04]  /*0060*/  UISETP.NE.U32.AND UP0, UPT, UR4, URZ, UPT ;  /* 0x000000ff0400728c */ /* 0x008fc8000bf05070 */
[----:B------:R-:W-:Y:S01]  /*0070*/  UISETP.NE.AND.EX UP0, UPT, UR5, URZ, UPT, UP0 ;  /* 0x000000ff0500728c */ /* 0x000fe2000bf05300 */
[----:B--2---:R-:W-:-:S05]  /*0080*/  SHF.R.U32.HI R65, RZ, 0x5, R70 ;  /* 0x00000005ff417819 */ /* 0x004fca0000011646 */
[----:B------:R-:W2:Y:S02]  /*0090*/  SHFL.IDX PT, R0, R65, RZ, 0x1f ;  /* 0x00001fff41007589 */ /* 0x000ea400000e0000 */
[----:B--2---:R-:W-:Y:S01]  /*00a0*/  R2UR UR8, R0 ;  /* 0x00000000000872ca */ /* 0x004fe200000e0000 */
[----:B-1--4-:R-:W-:-:S14]  /*00b0*/  BRA.U UP0, `(.L_x_0) ;  /* 0x00000001002c7547 */ /* 0x012fdc000b800000 */
[----:B------:R-:W1:Y:S02]  /*00c0*/  LDCU.64 UR6, c[0x0][0x888] ;  /* 0x00011100ff0677ac */ /* 0x000e640008000a00 */
[----:B-1----:R-:W-:-:S04]  /*00d0*/  UISETP.NE.U32.AND UP0, UPT, UR6, URZ, UPT ;  /* 0x000000ff0600728c */ /* 0x002fc8000bf05070 */
[----:B------:R-:W-:-:S09]  /*00e0*/  UISETP.NE.AND.EX UP0, UPT, UR7, URZ, UPT, UP0 ;  /* 0x000000ff0700728c */ /* 0x000fd2000bf05300 */
[----:B------:R-:W-:Y:S05]  /*00f0*/  BRA.U !UP0, `(.L_x_1) ;  /* 0x0000000108107547 */ /* 0x000fea000b800000 */
[----:B------:R-:W1:Y:S02]  /*0100*/  LDC.64 R2, c[0x0][0x888] ;  /* 0x00022200ff027b82 */ /* 0x000e640000000a00 */
[----:B-1----:R1:W5:Y:S01]  /*0110*/  LDG.E R35, desc[UR46][R2.64] ;  /* 0x0000002e02237981 */ /* 0x002362000c1e1900 */
[----:B------:R-:W-:Y:S01]  /*0120*/  HFMA2 R60, -RZ, RZ, 0, 5.9604644775390625e-08 ;  /* 0x00000001ff3c7431 */ /* 0x000fe200000001ff */
[----:B------:R-:W-:Y:S05]  /*0130*/  BRA `(.L_x_0) ;  /* 0x00000000000c7947 */ /* 0x000fea0003800000 */
.L_x_1:
[----:B------:R-:W1:Y:S01]  /*0140*/  LDCU UR6, c[0x0][0x880] ;  /* 0x00011000ff0677ac */ /* 0x000e620008000800 */
[----:B------:R-:W-:Y:S01]  /*0150*/  HFMA2 R60, -RZ, RZ, 0, 5.9604644775390625e-08 ;  /* 0x00000001ff3c7431 */ /* 0x000fe200000001ff */
[----:B-1----:R-:W-:-:S07]  /*0160*/  MOV R35, UR6 ;  /* 0x0000000600237c02 */ /* 0x002fce0008000f00 */
.L_x_0:
[----:B------:R-:W2:Y:S02]  /*0170*/  LDCU.64 UR6, c[0x0][0x8b0] ;  /* 0x00011600ff0677ac */ /* 0x000ea40008000a00 */
[----:B--2---:R-:W-:-:S04]  /*0180*/  UISETP.NE.U32.AND UP0, UPT, UR6, URZ, UPT ;  /* 0x000000ff0600728c */ /* 0x004fc8000bf05070 */
[----:B------:R-:W-:-:S09]  /*0190*/  UISETP.NE.AND.EX UP0, UPT, UR7, URZ, UPT, UP0 ;  /* 0x000000ff0700728c */ /* 0x000fd2000bf05300 */
[----:B------:R-:W-:Y:S05]  /*01a0*/  BRA.U UP0, `(.L_x_2) ;  /* 0x0000000100247547 */ /* 0x000fea000b800000 */
[----:B------:R-:W2:Y:S02]  /*01b0*/  LDCU.64 UR6, c[0x0][0x8a8] ;  /* 0x00011500ff0677ac */ /* 0x000ea40008000a00 */
[----:B--2---:R-:W-:-:S04]  /*01c0*/  UISETP.NE.U32.AND UP0, UPT, UR6, URZ, UPT ;  /* 0x000000ff0600728c */ /* 0x004fc8000bf05070 */
[----:B------:R-:W-:-:S09]  /*01d0*/  UISETP.NE.AND.EX UP0, UPT, UR7, URZ, UPT, UP0 ;  /* 0x000000ff0700728c */ /* 0x000fd2000bf05300 */
[----:B------:R-:W-:Y:S05]  /*01e0*/  BRA.U !UP0, `(.L_x_3) ;  /* 0x00000001080c7547 */ /* 0x000fea000b800000 */
[----:B-1----:R-:W1:Y:S02]  /*01f0*/  LDC.64 R2, c[0x0][0x8a8] ;  /* 0x00022a00ff027b82 */ /* 0x002e640000000a00 */
[----:B-1----:R2:W5:Y:S01]  /*0200*/  LDG.E R33, desc[UR46][R2.64] ;  /* 0x0000002e02217981 */ /* 0x002562000c1e1900 */
[----:B------:R-:W-:Y:S05]  /*0210*/  BRA `(.L_x_2) ;  /* 0x0000000000087947 */ /* 0x000fea0003800000 */
.L_x_3:
[----:B------:R-:W2:Y:S02]  /*0220*/  LDCU UR6, c[0x0][0x8a0] ;  /* 0x00011400ff0677ac */ /* 0x000ea40008000800 */
[----:B--2---:R-:W-:Y:S02]  /*0230*/  MOV R33, UR6 ;  /* 0x0000000600217c02 */ /* 0x004fe40008000f00 */
.L_x_2:
[----:B------:R-:W-:Y:S01]  /*0240*/  IMAD.U32 R0, RZ, RZ, UR8 ;  /* 0x00000008ff007e24 */ /* 0x000fe2000f8e00ff */
[----:B------:R-:W-:Y:S04]  /*0250*/  BSSY.RECONVERGENT B0, `(.L_x_4) ;  /* 0x000000c000007945 */ /* 0x000fe80003800200 */
[C---:B------:R-:W-:Y:S02]  /*0260*/  ISETP.NE.OR P1, PT, R0.reuse, 0x1, !P5 ;  /* 0x000000010000780c */ /* 0x040fe40006f25670 */
[----:B------:R-:W-:-:S11]  /*0270*/  ISETP.NE.OR P0, PT, R0, 0x3, !P5 ;  /* 0x000000030000780c */ /* 0x000fd60006f05670 */
[----:B------:R-:W-:Y:S05]  /*0280*/  @P1 BRA `(.L_x_5) ;  /* 0x0000000000201947 */ /* 0x000fea0003800000 */
[----:B------:R-:W3:Y:S02]  /*0290*/  LDCU.64 UR6, c[0x0][0x348] ;  /* 0x00006900ff0677ac */ /* 0x000ee40008000a00 */
[----:B---3--:R-:W-:Y:S02]  /*02a0*/  UIADD3 UR10, UP1, UPT, UR6, 0x80, URZ ;  /* 0x00000080060a7890 */ /* 0x008fe4000ff3e0ff */
[----:B------:R-:W-:Y:S02]  /*02b0*/  UIADD3 UR6, UP0, UPT, UR6, 0x180, URZ ;  /* 0x0000018006067890 */ /* 0x000fe4000ff1e0ff */
[----:B------:R-:W-:Y:S02]  /*02c0*/  UIADD3.X UR11, UPT, UPT, URZ, UR7, URZ, UP1, !UPT ;  /* 0x00000007ff0b7290 */ /* 0x000fe40008ffe4ff */
[----:B------:R-:W-:-:S07]  /*02d0*/  UIADD3.X UR7, UPT, UPT, URZ, UR7, URZ, UP0, !UPT ;  /* 0x00000007ff077290 */ /* 0x000fce00087fe4ff */
[----:B------:R3:W-:Y:S02]  /*02e0*/  UTMACCTL.PF [UR10] ;  /* 0x000000000a0079b9 */ /* 0x0007e40008040000 */
[----:B------:R3:W-:Y:S02]  /*02f0*/  UTMACCTL.PF [UR6] ;  /* 0x00000000060079b9 */ /* 0x0007e40008040000 */
[----:B---3--:R-:W-:Y:S01]  /*0300*/  NOP ;  /* 0x0000000000007918 */ /* 0x008fe20000000000 */
.L_x_5:
[----:B------:R-:W-:Y:S05]  /*0310*/  BSYNC.RECONVERGENT B0 ;  /* 0x0000000000007941 */ /* 0x000fea0003800200 */
.L_x_4:
[----:B------:R-:W-:Y:S04]  /*0320*/  BSSY.RECONVERGENT B0, `(.L_x_6) ;  /* 0x000000a000007945 */ /* 0x000fe80003800200 */
        /* <DEDUP_REMOVED lines=9> */
.L_x_7:
[----:B------:R-:W-:Y:S05]  /*03c0*/  BSYNC.RECONVERGENT B0 ;  /* 0x0000000000007941 */ /* 0x000fea0003800200 */
.L_x_6:
[----:B------:R-:W3:Y:S01]  /*03d0*/  LDCU.64 UR6, c[0x0][0x888] ;  /* 0x00011100ff0677ac */ /* 0x000ee20008000a00 */
[----:B------:R-:W-:Y:S02]  /*03e0*/  UISETP.EQ.U32.AND UP1, UPT, UR4, URZ, UPT ;  /* 0x000000ff0400728c */ /* 0x000fe4000bf22070 */
[----:B------:R-:W-:Y:S02]  /*03f0*/  UPLOP3.LUT UP2, UPT, UPT, UPT, UPT, 0x80, 0x8 ;  /* 0x000000000008789c */ /* 0x000fe40003f4f070 */
[----:B---3--:R-:W-:-:S04]  /*0400*/  UISETP.NE.U32.AND UP0, UPT, UR6, URZ, UPT ;  /* 0x000000ff0600728c */ /* 0x008fc8000bf05070 */
[----:B------:R-:W-:-:S04]  /*0410*/  UISETP.NE.AND.EX UP0, UPT, UR7, URZ, UPT, UP0 ;  /* 0x000000ff0700728c */ /* 0x000fc8000bf05300 */
[----:B------:R-:W-:-:S04]  /*0420*/  UISETP.EQ.OR.EX UP3, UPT, UR5, URZ, !UP0, UP1 ;  /* 0x000000ff0500728c */ /* 0x000fc8000c762710 */
[----:B------:R-:W-:-:S05]  /*0430*/  UP2UR UR53, UPR, URZ, 0x8 ;  /* 0x00000008ff357883 */ /* 0x000fca0008000000 */
[----:B------:R-:W-:Y:S07]  /*0440*/  BRA.U !UP3, `(.L_x_8) ;  /* 0x000000010b207547 */ /* 0x000fee000b800000 */
[----:B------:R-:W-:Y:S01]  /*0450*/  UISETP.NE.U32.AND UP2, UPT, UR4, URZ, UPT ;  /* 0x000000ff0400728c */ /* 0x000fe2000bf45070 */
[----:B-----5:R-:W-:Y:S01]  /*0460*/  FSETP.NEU.AND P0, PT, R35, RZ, PT ;  /* 0x000000ff2300720b */ /* 0x020fe20003f0d000 */
[----:B------:R-:W-:Y:S02]  /*0470*/  USEL UR4, URZ, 0xffffffff, UP0 ;  /* 0xffffffffff047887 */ /* 0x000fe40008000000 */
[----:B------:R-:W-:-:S10]  /*0480*/  UISETP.NE.AND.EX UP2, UPT, UR5, URZ, UPT, UP2 ;  /* 0x000000ff0500728c */ /* 0x000fd4000bf45320 */
[----:B------:R-:W-:Y:S01]  /*0490*/  VOTEU.ANY UP1, P0 ;  /* 0x0000000000ff7886 */ /* 0x000fe20000020100 */
[----:B------:R-:W-:-:S04]  /*04a0*/  @!UP2 USEL UR4, URZ, 0xffffffff, UP1 ;  /* 0xffffffffff04a887 */ /* 0x000fc80008800000 */
[----:B------:R-:W-:-:S04]  /*04b0*/  ULOP3.LUT UR4, UR4, 0x1, URZ, 0xc0, !UPT ;  /* 0x0000000104047892 */ /* 0x000fc8000f8ec0ff */
[----:B------:R-:W-:-:S11]  /*04c0*/  UISETP.NE.U32.AND UP2, UPT, UR4, 0x1, UPT ;  /* 0x000000010400788c */ /* 0x000fd6000bf45070 */
.L_x_8:
[----:B-12---:R-:W1:Y:S01]  /*04d0*/  SHFL.IDX PT, R2, R65, RZ, 0x1f ;  /* 0x00001fff41027589 */ /* 0x006e6200000e0000 */
[----:B------:R-:W-:-:S04]  /*04e0*/  UISETP.NE.AND UP1, UPT, UR8, 0x2, UPT ;  /* 0x000000020800788c */ /* 0x000fc8000bf25270 */
[----:B------:R-:W-:Y:S01]  /*04f0*/  USEL UR6, URZ, 0x1, UP1 ;  /* 0x00000001ff067887 */ /* 0x000fe20008800000 */
[----:B-1----:R-:W-:-:S13]  /*0500*/  ISETP.NE.AND P0, PT, R2, RZ, PT ;  /* 0x000000ff0200720c */ /* 0x002fda0003f05270 */
[----:B------:R-:W-:Y:S05]  /*0510*/  @P0 BRA `(.L_x_9) ;  /* 0x0000000000580947 */ /* 0x000fea0003800000 */
[----:B------:R-:W1:Y:S01]  /*0520*/  S2UR UR5, SR_CgaCtaId ;  /* 0x00000000000579c3 */ /* 0x000e620000008800 */
[----:B------:R-:W-:Y:S01]  /*0530*/  UMOV UR7, 0x400 ;  /* 0x0000040000077882 */ /* 0x000fe20000000000 */
[----:B------:R-:W-:Y:S01]  /*0540*/  UMOV UR4, 0x1 ;  /* 0x0000000100047882 */ /* 0x000fe20000000000 */
[----:B------:R-:W-:Y:S01]  /*0550*/  ELECT P0, URZ, PT ;  /* 0x0000000000ff782f */ /* 0x000fe20003800000 */
[----:B------:R-:W-:-:S04]  /*0560*/  UIADD3 UR10, UPT, UPT, -UR4, 0x100000, URZ ;  /* 0x00100000040a7890 */ /* 0x000fc8000fffe1ff */
[----:B------:R-:W-:Y:S02]  /*0570*/  USHF.L.U32 UR11, UR10, 0xb, URZ ;  /* 0x0000000b0a0b7899 */ /* 0x000fe400080006ff */
[----:B------:R-:W-:Y:S02]  /*0580*/  USHF.L.U32 UR10, UR10, 0x1, URZ ;  /* 0x000000010a0a7899 */ /* 0x000fe400080006ff */
[----:B-1----:R-:W-:Y:S01]  /*0590*/  ULEA UR5, UR5, UR7, 0x18 ;  /* 0x0000000705057291 */ /* 0x002fe2000f8ec0ff */
[----:B------:R-:W1:Y:S11]  /*05a0*/  FENCE.VIEW.ASYNC.S ;  /* 0x00000000000073c6 */ /* 0x000e760000000000 */
[----:B-1----:R1:W2:Y:S01]  /*05b0*/  SYNCS.EXCH.64 URZ, [UR5], UR10 ;  /* 0x0000000a05ff75b2 */ /* 0x0022a20008000100 */
[----:B------:R1:W3:Y:S01]  /*05c0*/  SYNCS.EXCH.64 URZ, [UR5+0x30], UR10 ;  /* 0x0000300a05ff75b2 */ /* 0x0002e20008000100 */
[----:B------:R1:W4:Y:S01]  /*05d0*/  SYNCS.EXCH.64 URZ, [UR5+0x8], UR10 ;  /* 0x0000080a05ff75b2 */ /* 0x0003220008000100 */
[----:B------:R1:W1:Y:S01]  /*05e0*/  SYNCS.EXCH.64 URZ, [UR5+0x38], UR10 ;  /* 0x0000380a05ff75b2 */ /* 0x0002620008000100 */
        /* <DEDUP_REMOVED lines=8> */
[----:B------:R-:W-:Y:S01]  /*0670*/  NOP ;  /* 0x0000000000007918 */ /* 0x000fe20000000000 */
.L_x_9:
[----:B------:R-:W2:Y:S01]  /*0680*/  SHFL.IDX PT, R2, R65, RZ, 0x1f ;  /* 0x00001fff41027589 */ /* 0x000ea200000e0000 */
[----:B------:R-:W-:Y:S01]  /*0690*/  NOP ;  /* 0x0000000000007918 */ /* 0x000fe20000000000 */
[----:B--2---:R-:W-:-:S13]  /*06a0*/  ISETP.NE.AND P0, PT, R2, 0x1, PT ;  /* 0x000000010200780c */ /* 0x004fda0003f05270 */
[----:B------:R-:W-:Y:S05]  /*06b0*/  @P0 BRA `(.L_x_10) ;  /* 0x0000000000500947 */ /* 0x000fea0003800000 */
[----:B------:R-:W2:Y:S01]  /*06c0*/  S2UR UR7, SR_CgaCtaId ;  /* 0x00000000000779c3 */ /* 0x000ea20000008800 */
[----:B------:R-:W-:Y:S01]  /*06d0*/  UMOV UR9, 0x400 ;  /* 0x0000040000097882 */ /* 0x000fe20000000000 */
[----:B-1----:R-:W-:Y:S01]  /*06e0*/  UMOV UR5, 0x20 ;  /* 0x0000002000057882 */ /* 0x002fe20000000000 */
[----:B------:R-:W-:Y:S01]  /*06f0*/  UMOV UR4, 0x80 ;  /* 0x0000008000047882 */ /* 0x000fe20000000000 */
[----:B------:R-:W-:-:S04]  /*0700*/  UIADD3 UR10, UPT, UPT, -UR5, 0x100000, URZ ;  /* 0x00100000050a7890 */ /* 0x000fc8000fffe1ff */
[----:B------:R-:W-:Y:S02]  /*0710*/  USHF.L.U32 UR11, UR10, 0xb, URZ ;  /* 0x0000000b0a0b7899 */ /* 0x000fe400080006ff */
[----:B------:R-:W-:Y:S02]  /*0720*/  USHF.L.U32 UR10, UR10, 0x1, URZ ;  /* 0x000000010a0a7899 */ /* 0x000fe400080006ff */
[----:B------:R-:W-:-:S04]  /*0730*/  UIADD3 UR4, UPT, UPT, -UR4, 0x100000, URZ ;  /* 0x0010000004047890 */ /* 0x000fc8000fffe1ff */
[----:B------:R-:W-:Y:S02]  /*0740*/  USHF.L.U32 UR5, UR4, 0xb, URZ ;  /* 0x0000000b04057899 */ /* 0x000fe400080006ff */
[----:B------:R-:W-:Y:S01]  /*0750*/  USHF.L.U32 UR4, UR4, 0x1, URZ ;  /* 0x0000000104047899 */ /* 0x000fe200080006ff */
[----:B------:R-:W-:Y:S01]  /*0760*/  ELECT P0, URZ, PT ;  /* 0x0000000000ff782f */ /* 0x000fe20003800000 */
[----:B--2---:R-:W-:Y:S01]  /*0770*/  ULEA UR7, UR7, UR9, 0x18 ;  /* 0x0000000907077291 */ /* 0x004fe2000f8ec0ff */
[----:B------:R-:W1:Y:S11]  /*0780*/  FENCE.VIEW.ASYNC.S ;  /* 0x00000000000073c6 */ /* 0x000e760000000000 */
[----:B-1----:R2:W1:Y:S01]  /*0790*/  SYNCS.EXCH.64 URZ, [UR7+0x60], UR10 ;  /* 0x0000600a07ff75b2 */ /* 0x0024620008000100 */
[----:B------:R2:W1:Y:S01]  /*07a0*/  SYNCS.EXCH.64 URZ, [UR7+0x78], UR4 ;  /* 0x0000780407ff75b2 */ /* 0x0004620008000100 */
[----:B------:R2:W1:Y:S01]  /*07b0*/  SYNCS.EXCH.64 URZ, [UR7+0x68], UR10 ;  /* 0x0000680a07ff75b2 */ /* 0x0004620008000100 */
[----:B------:R2:W1:Y:S01]  /*07c0*/  SYNCS.EXCH.64 URZ, [UR7+0x80], UR4 ;  /* 0x0000800407ff75b2 */ /* 0x0004620008000100 */
[----:B------:R2:W1:Y:S01]  /*07d0*/  SYNCS.EXCH.64 URZ, [UR7+0x70], UR10 ;  /* 0x0000700a07ff75b2 */ /* 0x0004620008000100 */
[----:B------:R2:W1:Y:S02]  /*07e0*/  SYNCS.EXCH.64 URZ, [UR7+0x88], UR4 ;  /* 0x0000880407ff75b2 */ /* 0x0004640008000100 */
[----:B--2---:R-:W-:Y:S01]  /*07f0*/  NOP ;  /* 0x0000000000007918 */ /* 0x004fe20000000000 */
.L_x_10:
[----:B------:R-:W2:Y:S01]  /*0800*/  SHFL.IDX PT, R2, R65, RZ, 0x1f ;  /* 0x00001fff41027589 */ /* 0x000ea200000e0000 */
[----:B------:R-:W-:Y:S01]  /*0810*/  NOP ;  /* 0x0000000000007918 */ /* 0x000fe20000000000 */
[----:B--2---:R-:W-:-:S13]  /*0820*/  ISETP.NE.AND P0, PT, R2, 0x3, PT ;  /* 0x000000030200780c */ /* 0x004fda0003f05270 */
[----:B------:R-:W-:Y:S05]  /*0830*/  @P0 BRA `(.L_x_11) ;  /* 0x0000000000300947 */ /* 0x000fea0003800000 */
[----:B-1----:R-:W1:Y:S01]  /*0840*/  S2UR UR5, SR_CgaCtaId ;  /* 0x00000000000579c3 */ /* 0x002e620000008800 */
        /* <DEDUP_REMOVED lines=8> */
[----:B-1----:R2:W1:Y:S01]  /*08d0*/  SYNCS.EXCH.64 URZ, [UR5+0x90], UR10 ;  /* 0x0000900a05ff75b2 */ /* 0x0024620008000100 */
[----:B------:R2:W1:Y:S02]  /*08e0*/  SYNCS.EXCH.64 URZ, [UR5+0x98], UR10 ;  /* 0x0000980a05ff75b2 */ /* 0x0004640008000100 */
[----:B--2---:R-:W-:Y:S01]  /*08f0*/  NOP ;  /* 0x0000000000007918 */ /* 0x004fe20000000000 */
.L_x_11:
[----:B------:R-:W2:Y:S01]  /*0900*/  SHFL.IDX PT, R2, R65, RZ, 0x1f ;  /* 0x00001fff41027589 */ /* 0x000ea200000e0000 */
[----:B------:R-:W-:Y:S01]  /*0910*/  NOP ;  /* 0x0000000000007918 */ /* 0x000fe20000000000 */
[----:B--2---:R-:W-:-:S13]  /*0920*/  ISETP.NE.AND P0, PT, R2, 0x4, PT ;  /* 0x000000040200780c */ /* 0x004fda0003f05270 */
[----:B------:R-:W-:Y:S05]  /*0930*/  @P0 BRA `(.L_x_12) ;  /* 0x00000000004c0947 */ /* 0x000fea0003800000 */
[----:B-1----:R-:W1:Y:S01]  /*0940*/  S2UR UR5, SR_CgaCtaId ;  /* 0x00000000000579c3 */ /* 0x002e620000008800 */
[----:B------:R-:W-:Y:S01]  /*0950*/  UMOV UR9, 0x100 ;  /* 0x0000010000097882 */ /* 0x000fe20000000000 */
[----:B------:R-:W-:Y:S01]  /*0960*/  UMOV UR7, 0x400 ;  /* 0x0000040000077882 */ /* 0x000fe20000000000 */
[----:B------:R-:W-:Y:S01]  /*0970*/  USEL UR9, UR9, 0xe0, UP2 ;  /* 0x000000e009097887 */ /* 0x000fe20009000000 */
[----:B------:R-:W-:Y:S01]  /*0980*/  UMOV UR4, 0x1 ;  /* 0x0000000100047882 */ /* 0x000fe20000000000 */
[----:B------:R-:W-:Y:S01]  /*0990*/  ELECT P0, URZ, PT ;  /* 0x0000000000ff782f */ /* 0x000fe20003800000 */
[----:B------:R-:W-:-:S04]  /*09a0*/  UIADD3 UR10, UPT, UPT, -UR4, 0x100000, URZ ;  /* 0x00100000040a7890 */ /* 0x000fc8000fffe1ff */
[----:B------:R-:W-:Y:S02]  /*09b0*/  USHF.L.U32 UR11, UR10, 0xb, URZ ;  /* 0x0000000b0a0b7899 */ /* 0x000fe400080006ff */
[----:B------:R-:W-:Y:S02]  /*09c0*/  USHF.L.U32 UR10, UR10, 0x1, URZ ;  /* 0x000000010a0a7899 */ /* 0x000fe400080006ff */
[----:B------:R-:W-:-:S04]  /*09d0*/  UIADD3 UR12, UPT, UPT, -UR9, 0x100000, URZ ;  /* 0x00100000090c7890 */ /* 0x000fc8000fffe1ff */
[----:B------:R-:W-:Y:S02]  /*09e0*/  USHF.L.U32 UR13, UR12, 0xb, URZ ;  /* 0x0000000b0c0d7899 */ /* 0x000fe400080006ff */
[----:B------:R-:W-:Y:S02]  /*09f0*/  USHF.L.U32 UR12, UR12, 0x1, URZ ;  /* 0x000000010c0c7899 */ /* 0x000fe400080006ff */
[----:B-1----:R-:W-:Y:S01]  /*0a00*/  ULEA UR5, UR5, UR7, 0x18 ;  /* 0x0000000705057291 */ /* 0x002fe2000f8ec0ff */
[----:B------:R-:W1:Y:S11]  /*0a10*/  FENCE.VIEW.ASYNC.S ;  /* 0x00000000000073c6 */ /* 0x000e760000000000 */
[----:B-1----:R2:W1:Y:S01]  /*0a20*/  SYNCS.EXCH.64 URZ, [UR5+0xa0], UR10 ;  /* 0x0000a00a05ff75b2 */ /* 0x0024620008000100 */
[----:B------:R2:W1:Y:S01]  /*0a30*/  SYNCS.EXCH.64 URZ, [UR5+0xb0], UR12 ;  /* 0x0000b00c05ff75b2 */ /* 0x0004620008000100 */
[----:B------:R2:W1:Y:S01]  /*0a40*/  SYNCS.EXCH.64 URZ, [UR5+0xa8], UR10 ;  /* 0x0000a80a05ff75b2 */ /* 0x0004620008000100 */
[----:B------:R2:W1:Y:S02]  /*0a50*/  SYNCS.EXCH.64 URZ, [UR5+0xb8], UR12 ;  /* 0x0000b80c05ff75b2 */ /* 0x0004640008000100 */
[----:B--2---:R-:W-:Y:S01]  /*0a60*/  NOP ;  /* 0x0000000000007918 */ /* 0x004fe20000000000 */
.L_x_12:
        /* <DEDUP_REMOVED lines=22> */
[----:B------:R2:W1:Y:S01]  /*0bd0*/  SYNCS.EXCH.64 URZ, [UR7+0xf0], UR4 ;  /* 0x0000f00407ff75b2 */ /* 0x0004620008000100 */
[----:B------:R2:W1:Y:S01]  /*0be0*/  SYNCS.EXCH.64 URZ, [UR7+0xd8], UR10 ;  /* 0x0000d80a07ff75b2 */ /* 0x0004620008000100 */
[----:B------:R2:W1:Y:S02]  /*0bf0*/  SYNCS.EXCH.64 URZ, [UR7+0xf8], UR4 ;  /* 0x0000f80407ff75b2 */ /* 0x0004640008000100 */
[----:B--2---:R-:W-:Y:S01]  /*0c00*/  NOP ;  /* 0x0000000000007918 */ /* 0x004fe20000000000 */
.L_x_13:
        /* <DEDUP_REMOVED lines=18> */
.L_x_14:
[----:B-1----:R-:W1:Y:S01]  /*0d30*/  S2UR UR5, SR_CTAID.X ;  /* 0x00000000000579c3 */ /* 0x002e620000002500 */
[----:B------:R-:W-:-:S05]  /*0d40*/  CS2R.32 R59, SR_CgaSize ;  /* 0x00000000003b7805 */ /* 0x000fca0000008a00 */
[----:B------:R-:W-:-:S05]  /*0d50*/  IMAD R59, R59, -0xa0, RZ ;  /* 0xffffff603b3b7824 */ /* 0x000fca00078e02ff */
[----:B------:R-:W-:-:S14]  /*0d60*/  R2UR UR9, R59 ;  /* 0x000000003b0972ca */ /* 0x000fdc00000e0000 */
[----:B------:R-:W2:Y:S01]  /*0d70*/  LDCU UR9, c[0x0][UR9+0x2b0] ;  /* 0x00005600090977ac */ /* 0x000ea20008000800 */
[----:B------:R-:W-:Y:S01]  /*0d80*/  NOP ;  /* 0x0000000000007918 */ /* 0x000fe20000000000 */
[----:B------:R-:W-:-:S05]  /*0d90*/  CS2R.32 R59, SR_CgaSize ;  /* 0x00000000003b7805 */ /* 0x000fca0000008a00 */
[----:B------:R-:W-:-:S05]  /*0da0*/  IMAD R59, R59, -0xa0, RZ ;  /* 0xffffff603b3b7824 */ /* 0x000fca00078e02ff */
[----:B------:R-:W-:-:S14]  /*0db0*/  R2UR UR7, R59 ;  /* 0x000000003b0772ca */ /* 0x000fdc00000e0000 */
[----:B------:R-:W3:Y:S01]  /*0dc0*/  LDCU UR7, c[0x0][UR7+0x2b4] ;  /* 0x00005680070777ac */ /* 0x000ee20008000800 */
[----:B------:R-:W4:Y:S08]  /*0dd0*/  S2UR UR4, SR_CTAID.Y ;  /* 0x00000000000479c3 */ /* 0x000f300000002600 */
[----:B------:R-:W3:Y:S01]  /*0de0*/  LDC R10, c[0x0][0xb24] ;  /* 0x0002c900ff0a7b82 */ /* 0x000ee20000000800 */
[----:B-1----:R-:W-:-:S02]  /*0df0*/  I2FP.F32.U32 R59, UR5 ;  /* 0x00000005003b7c45 */ /* 0x002fc40008201000 */
[----:B------:R-:W-:-:S05]  /*0e00*/  CS2R.32 R3, SR_CgaSize ;  /* 0x0000000000037805 */ /* 0x000fca0000008a00 */
[----:B------:R-:W-:-:S06]  /*0e10*/  IMAD R3, R3, -0xa0, RZ ;  /* 0xffffff6003037824 */ /* 0x000fcc00078e02ff */
[----:B------:R-:W1:Y:S01]  /*0e20*/  LDC R3, c[0x0][R3+0x2a0] ;  /* 0x0000a80003037b82 */ /* 0x000e620000000800 */
[----:B------:R-:W-:Y:S01]  /*0e30*/  MOV R21, UR5 ;  /* 0x0000000500157c02 */ /* 0x000fe20008000f00 */
[----:B--2---:R-:W-:Y:S01]  /*0e40*/  FMUL R59, R59, UR9 ;  /* 0x000000093b3b7c20 */ /* 0x004fe20008400000 */
[----:B----4-:R-:W-:Y:S02]  /*0e50*/  I2FP.F32.U32 R58, UR4 ;  /* 0x00000004003a7c45 */ /* 0x010fe40008201000 */
[----:B------:R-:W-:-:S05]  /*0e60*/  CS2R.32 R2, SR_CgaSize ;  /* 0x0000000000027805 */ /* 0x000fca0000008a00 */
[----:B------:R-:W-:-:S06]  /*0e70*/  IMAD R2, R2, -0xa0, RZ ;  /* 0xffffff6002027824 */ /* 0x000fcc00078e02ff */
[----:B------:R-:W2:Y:S01]  /*0e80*/  LDC R2, c[0x0][R2+0x2a4] ;  /* 0x0000a90002027b82 */ /* 0x000ea20000000800 */
[----:B------:R-:W-:Y:S01]  /*0e90*/  MOV R20, UR4 ;  /* 0x0000000400147c02 */ /* 0x000fe20008000f00 */
[----:B------:R-:W4:Y:S01]  /*0ea0*/  F2I.U32.TRUNC.NTZ R59, R59 ;  /* 0x0000003b003b7305 */ /* 0x000f22000020f000 */
[----:B---3--:R-:W-:-:S05]  /*0eb0*/  FMUL R58, R58, UR7 ;  /* 0x000000073a3a7c20 */ /* 0x008fca0008400000 */
[----:B------:R-:W-:Y:S01]  /*0ec0*/  BAR.SYNC.DEFER_BLOCKING 0x0 ;  /* 0x0000000000007b1d */ /* 0x000fe20000010000 */
[----:B------:R-:W-:-:S05]  /*0ed0*/  ISETP.GE.AND P0, PT, R10, 0x1, PT ;  /* 0x000000010a00780c */ /* 0x000fca0003f06270 */
[----:B------:R-:W3:Y:S02]  /*0ee0*/  F2I.U32.TRUNC.NTZ R58, R58 ;  /* 0x0000003a003a7305 */ /* 0x000ee4000020f000 */
[----:B------:R-:W2:Y:S01]  /*0ef0*/  S2UR UR36, SR_CTAID.Z ;  /* 0x00000000002479c3 */ /* 0x000ea20000002700 */
[----:B----4-:R-:W-:-:S05]  /*0f00*/  IADD3 R59, PT, PT, -R59, RZ, RZ ;  /* 0x000000ff3b3b7210 */ /* 0x010fca0007ffe1ff */
[----:B-1----:R-:W-:Y:S01]  /*0f10*/  IMAD R59, R3, R59, UR5 ;  /* 0x00000005033b7e24 */ /* 0x002fe2000f8e023b */
[----:B---3--:R-:W-:-:S05]  /*0f20*/  IADD3 R58, PT, PT, -R58, RZ, RZ ;  /* 0x000000ff3a3a7210 */ /* 0x008fca0007ffe1ff */
[----:B--2---:R-:W-:Y:S01]  /*0f30*/  IMAD R58, R2, R58, UR4 ;  /* 0x00000004023a7e24 */ /* 0x004fe2000f8e023a */
[----:B------:R-:W-:Y:S06]  /*0f40*/  @!P0 BRA `(.L_x_15) ;  /* 0x0000000000b88947 */ /* 0x000fec0003800000 */
[----:B------:R-:W1:Y:S01]  /*0f50*/  LDC.64 R4, c[0x0][0xb18] ;  /* 0x0002c600ff047b82 */ /* 0x000e620000000a00 */
[----:B------:R-:W-:-:S07]  /*0f60*/  ISETP.NE.AND P0, PT, R10, 0x1, PT ;  /* 0x000000010a00780c */ /* 0x000fce0003f05270 */
[----:B------:R-:W2:Y:S08]  /*0f70*/  LDC R9, c[0x0][0xb0c] ;  /* 0x0002c300ff097b82 */ /* 0x000eb00000000800 */
[----:B------:R-:W3:Y:S08]  /*0f80*/  LDC R12, c[0x0][0x370] ;  /* 0x0000dc00ff0c7b82 */ /* 0x000ef00000000800 */
[----:B------:R-:W4:Y:S01]  /*0f90*/  LDC R11, c[0x0][0x374] ;  /* 0x0000dd00ff0b7b82 */ /* 0x000f220000000800 */
[----:B-1----:R-:W-:-:S07]  /*0fa0*/  ISETP.NE.AND P1, PT, R4, 0x1, PT ;  /* 0x000000010400780c */ /* 0x002fce0003f25270 */
[----:B------:R-:W3:Y:S01]  /*0fb0*/  LDC.64 R6, c[0x0][0xb10] ;  /* 0x0002c400ff067b82 */ /* 0x000ee20000000a00 */
[----:B--2---:R-:W-:-:S07]  /*0fc0*/  ISETP.NE.AND P2, PT, R9, 0x1, PT ;  /* 0x000000010900780c */ /* 0x004fce0003f45270 */
[----:B------:R-:W1:Y:S08]  /*0fd0*/  LDC R8, c[0x0][0xb20] ;  /* 0x0002c800ff087b82 */ /* 0x000e700000000800 */
[----:B------:R-:W2:Y:S01]  /*0fe0*/  LDC.64 R2, c[0x0][0xb28] ;  /* 0x0002ca00ff027b82 */ /* 0x000ea20000000a00 */
[----:B----4-:R-:W-:-:S04]  /*0ff0*/  IMAD.HI.U32 R13, R11, R5, RZ ;  /* 0x000000050b0d7227 */ /* 0x010fc800078e00ff */
[----:B------:R-:W-:-:S04]  /*1000*/  IMAD.HI.U32 R5, R20, R5, RZ ;  /* 0x0000000514057227 */ /* 0x000fc800078e00ff */
[----:B---3--:R-:W-:-:S05]  /*1010*/  IMAD.HI.U32 R14, R12, R6, RZ ;  /* 0x000000060c0e7227 */ /* 0x008fca00078e00ff */
[-C--:B------:R-:W-:Y:S01]  /*1020*/  @P2 SHF.R.U32.HI R12, RZ, R7.reuse, R14 ;  /* 0x00000007ff0c2219 */ /* 0x080fe2000001160e */
[----:B------:R-:W-:Y:S01]  /*1030*/  IMAD.HI.U32 R14, R21, R6, RZ ;  /* 0x00000006150e7227 */ /* 0x000fe200078e00ff */
[-C--:B-1----:R-:W-:Y:S02]  /*1040*/  @P1 SHF.R.U32.HI R11, RZ, R8.reuse, R13 ;  /* 0x00000008ff0b1219 */ /* 0x082fe4000001160d */
[----:B------:R-:W-:Y:S02]  /*1050*/  SHF.R.U32.HI R5, RZ, R8, R5 ;  /* 0x00000008ff057219 */ /* 0x000fe40000011605 */
[----:B------:R-:W-:Y:S02]  /*1060*/  SHF.R.U32.HI R14, RZ, R7, R14 ;  /* 0x00000007ff0e7219 */ /* 0x000fe4000001160e */
[----:B------:R-:W-:Y:S01]  /*1070*/  SEL R5, R20, R5, !P1 ;  /* 0x0000000514057207 */ /* 0x000fe20004800000 */
[----:B--2---:R-:W-:Y:S01]  /*1080*/  IMAD.HI.U32 R13, R11, R2, RZ ;  /* 0x000000020b0d7227 */ /* 0x004fe200078e00ff */
[----:B------:R-:W-:-:S03]  /*1090*/  SEL R14, R21, R14, !P2 ;  /* 0x0000000e150e7207 */ /* 0x000fc60005000000 */
[----:B------:R-:W-:Y:S01]  /*10a0*/  IMAD.HI.U32 R6, R12, R2, RZ ;  /* 0x000000020c067227 */ /* 0x000fe200078e00ff */
[----:B------:R-:W-:-:S04]  /*10b0*/  @P0 SHF.R.U32.HI R11, RZ, R3, R13 ;  /* 0x00000003ff0b0219 */ /* 0x000fc8000001160d */
[----:B------:R-:W-:Y:S01]  /*10c0*/  @P0 SHF.R.U32.HI R12, RZ, R3, R6 ;  /* 0x00000003ff0c0219 */ /* 0x000fe20000011606 */
[----:B------:R-:W-:-:S04]  /*10d0*/  IMAD R11, R11, R10, RZ ;  /* 0x0000000a0b0b7224 */ /* 0x000fc800078e02ff */
[----:B------:R-:W-:Y:S01]  /*10e0*/  IMAD R6, R12, R10, RZ ;  /* 0x0000000a0c067224 */ /* 0x000fe200078e02ff */
[----:B------:R-:W-:-:S04]  /*10f0*/  ISETP.GE.AND P1, PT, R5, R11, PT ;  /* 0x0000000b0500720c */ /* 0x000fc80003f26270 */
[----:B------:R-:W-:Y:S01]  /*1100*/  ISETP.GE.OR P1, PT, R14, R6, P1 ;  /* 0x000000060e00720c */ /* 0x000fe20000f26670 */
[----:B------:R-:W-:-:S05]  /*1110*/  IMAD.HI.U32 R6, R5, R2, RZ ;  /* 0x0000000205067227 */ /* 0x000fca00078e00ff */
[----:B------:R-:W-:-:S04]  /*1120*/  SHF.R.U32.HI R6, RZ, R3, R6 ;  /* 0x00000003ff067219 */ /* 0x000fc80000011606 */
[----:B------:R-:W-:-:S03]  /*1130*/  SEL R6, R5, R6, !P0 ;  /* 0x0000000605067207 */ /* 0x000fc60004000000 */
[----:B------:R-:W-:Y:S01]  /*1140*/  @!P1 IMAD.HI.U32 R7, R14, R2, RZ ;  /* 0x000000020e079227 */ /* 0x000fe200078e00ff */
[----:B------:R-:W-:-:S04]  /*1150*/  IADD3 R2, PT, PT, -R6, RZ, RZ ;  /* 0x000000ff06027210 */ /* 0x000fc80007ffe1ff */
[----:B------:R-:W-:Y:S01]  /*1160*/  @!P1 SHF.R.U32.HI R3, RZ, R3, R7 ;  /* 0x00000003ff039219 */ /* 0x000fe20000011607 */
[----:B------:R-:W-:Y:S01]  /*1170*/  IMAD R2, R10, R2, R5 ;  /* 0x000000020a027224 */ /* 0x000fe200078e0205 */
[----:B------:R-:W-:Y:S02]  /*1180*/  IADD3 R7, PT, PT, -R5, RZ, RZ ;  /* 0x000000ff05077210 */ /* 0x000fe40007ffe1ff */
[----:B------:R-:W-:-:S03]  /*1190*/  @!P1 SEL R3, R14, R3, !P0 ;  /* 0x000000030e039207 */ /* 0x000fc60004000000 */
[----:B------:R-:W-:Y:S02]  /*11a0*/  IMAD R7, R4, R7, R20 ;  /* 0x0000000704077224 */ /* 0x000fe400078e0214 */
[--C-:B------:R-:W-:Y:S02]  /*11b0*/  @!P1 IMAD.IADD R6, R6, 0x1, -R3.reuse ;  /* 0x0000000106069824 */ /* 0x100fe400078e0a03 */
[----:B------:R-:W-:Y:S01]  /*11c0*/  @!P1 IMAD R3, R2, R12, R3 ;  /* 0x0000000c02039224 */ /* 0x000fe200078e0203 */
[----:B------:R-:W-:Y:S01]  /*11d0*/  IADD3 R2, PT, PT, -R14, RZ, RZ ;  /* 0x000000ff0e027210 */ /* 0x000fe20007ffe1ff */
[----:B------:R-:W-:Y:S02]  /*11e0*/  @!P1 IMAD R5, R6, R10, R14 ;  /* 0x0000000a06059224 */ /* 0x000fe400078e020e */
[----:B------:R-:W-:Y:S02]  /*11f0*/  @!P1 IMAD.MOV.U32 R14, RZ, RZ, R3 ;  /* 0x000000ffff0e9224 */ /* 0x000fe400078e0003 */
[----:B------:R-:W-:-:S02]  /*1200*/  IMAD R2, R9, R2, R21 ;  /* 0x0000000209027224 */ /* 0x000fc400078e0215 */
[----:B------:R-:W-:Y:S02]  /*1210*/  IMAD R20, R5, R4, R7 ;  /* 0x0000000405147224 */ /* 0x000fe400078e0207 */
[----:B------:R-:W-:Y:S02]  /*1220*/  IMAD R21, R14, R9, R2 ;  /* 0x000000090e157224 */ /* 0x000fe400078e0202 */
.L_x_15:
[----:B------:R-:W1:Y:S01]  /*1230*/  LDCU UR4, c[0x0][0xb30] ;  /* 0x00016600ff0477ac */ /* 0x000e620008000800 */
[----:B------:R-:W2:Y:S08]  /*1240*/  S2UR UR37, SR_CgaCtaId ;  /* 0x00000000002579c3 */ /* 0x000eb00000008800 */
[----:B------:R-:W3:Y:S01]  /*1250*/  LDC R26, c[0x0][0xb24] ;  /* 0x0002c900ff1a7b82 */ /* 0x000ee20000000800 */
[----:B-1----:R-:W-:-:S09]  /*1260*/  UISETP.NE.AND UP1, UPT, UR4, 0x1, UPT ;  /* 0x000000010400788c */ /* 0x002fd2000bf25270 */
[----:B--2---:R-:W-:Y:S05]  /*1270*/  BRA.U UP1, `(.L_x_16) ;  /* 0x0000000101407547 */ /* 0x004fea000b800000 */
[----:B------:R-:W1:Y:S08]  /*1280*/  LDC.64 R4, c[0x0][0xb10] ;  /* 0x0002c400ff047b82 */ /* 0x000e700000000a00 */
[----:B------:R-:W2:Y:S08]  /*1290*/  LDC.64 R2, c[0x0][0xb18] ;  /* 0x0002c600ff027b82 */ /* 0x000eb00000000a00 */
[----:B------:R-:W4:Y:S08]  /*12a0*/  LDC R6, c[0x0][0xb20] ;  /* 0x0002c800ff067b82 */ /* 0x000f300000000800 */
[----:B------:R-:W3:Y:S01]  /*12b0*/  LDC R7, c[0x0][0xb0c] ;  /* 0x0002c300ff077b82 */ /* 0x000ee20000000800 */
[----:B-1----:R-:W-:-:S05]  /*12c0*/  IMAD.HI.U32 R4, R21, R4, RZ ;  /* 0x0000000415047227 */ /* 0x002fca00078e00ff */
[----:B------:R-:W-:Y:S01]  /*12d0*/  SHF.R.U32.HI R4, RZ, R5, R4 ;  /* 0x00000005ff047219 */ /* 0x000fe20000011604 */
[----:B--2---:R-:W-:Y:S01]  /*12e0*/  IMAD.HI.U32 R3, R20, R3, RZ ;  /* 0x0000000314037227 */ /* 0x004fe200078e00ff */
[----:B------:R-:W-:-:S04]  /*12f0*/  ISETP.NE.AND P0, PT, R2, 0x1, PT ;  /* 0x000000010200780c */ /* 0x000fc80003f05270 */
[----:B----4-:R-:W-:-:S04]  /*1300*/  SHF.R.U32.HI R3, RZ, R6, R3 ;  /* 0x00000006ff037219 */ /* 0x010fc80000011603 */
[----:B------:R-:W-:Y:S02]  /*1310*/  SEL R3, R20, R3, !P0 ;  /* 0x0000000314037207 */ /* 0x000fe40004000000 */
[----:B---3--:R-:W-:-:S04]  /*1320*/  ISETP.NE.AND P1, PT, R7, 0x1, PT ;  /* 0x000000010700780c */ /* 0x008fc80003f25270 */
[----:B------:R-:W-:-:S05]  /*1330*/  SEL R4, R21, R4, !P1 ;  /* 0x0000000415047207 */ /* 0x000fca0004800000 */
[----:B------:R-:W-:Y:S02]  /*1340*/  IMAD.IADD R5, R3, 0x1, -R4 ;  /* 0x0000000103057824 */ /* 0x000fe400078e0a04 */
[----:B------:R-:W-:Y:S02]  /*1350*/  IMAD.IADD R3, R4, 0x1, -R3 ;  /* 0x0000000104037824 */ /* 0x000fe400078e0a03 */
[----:B------:R-:W-:Y:S02]  /*1360*/  IMAD R21, R5, R7, R21 ;  /* 0x0000000705157224 */ /* 0x000fe400078e0215 */
[----:B------:R-:W-:-:S07]  /*1370*/  IMAD R20, R3, R2, R20 ;  /* 0x0000000203147224 */ /* 0x000fce00078e0214 */
.L_x_16:
[----:B------:R-:W-:Y:S01]  /*1380*/  BAR.SYNC.DEFER_BLOCKING 0x0 ;  /* 0x0000000000007b1d */ /* 0x000fe20000010000 */
[----:B------:R-:W-:Y:S01]  /*1390*/  UISETP.NE.AND UP1, UPT, UR8, 0x2, UPT ;  /* 0x000000020800788c */ /* 0x000fe2000bf25270 */
[----:B------:R-:W-:Y:S02]  /*13a0*/  ISETP.NE.OR P5, PT, R0, 0x2, !P5 ;  /* 0x000000020000780c */ /* 0x000fe40006fa5670 */
[----:B------:R-:W-:-:S06]  /*13b0*/  LOP3.LUT R2, R70, 0x1f, RZ, 0xc0, !PT ;  /* 0x0000001f46027812 */ /* 0x000fcc00078ec0ff */
[----:B------:R-:W-:Y:S05]  /*13c0*/  BRA.U UP1, `(.L_x_17) ;  /* 0x00000011019c7547 */ /* 0x000fea000b800000 */
[----:B------:R-:W1:Y:S01]  /*13d0*/  LDCU UR13, c[0x0][0x38c] ;  /* 0x00007180ff0d77ac */ /* 0x000e620008000800 */
[----:B------:R-:W2:Y:S01]  /*13e0*/  LDC R8, c[0x0][0x370] ;  /* 0x0000dc00ff087b82 */ /* 0x000ea20000000800 */
[----:B------:R-:W-:Y:S01]  /*13f0*/  PLOP3.LUT P1, PT, PT, PT, UP2, 0x80, 0x8 ;  /* 0x000000000008781c */ /* 0x000fe20003f2f028 */
[----:B------:R-:W-:Y:S01]  /*1400*/  IMAD.MOV.U32 R15, RZ, RZ, 0x1 ;  /* 0x00000001ff0f7424 */ /* 0x000fe200078e00ff */
[----:B------:R-:W-:Y:S01]  /*1410*/  ISETP.EQ.OR P4, PT, R2, RZ, P5 ;  /* 0x000000ff0200720c */ /* 0x000fe20002f82670 */
[----:B------:R-:W-:Y:S01]  /*1420*/  IMAD.MOV.U32 R14, RZ, RZ, RZ ;  /* 0x000000ffff0e7224 */ /* 0x000fe200078e00ff */
[----:B------:R-:W-:Y:S02]  /*1430*/  PLOP3.LUT P1, PT, P1, PT, PT, 0x8, 0x80 ;  /* 0x000000000080781c */ /* 0x000fe40000f2e170 */
[----:B------:R-:W-:Y:S01]  /*1440*/  CS2R R12, SRZ ;  /* 0x00000000000c7805 */ /* 0x000fe2000001ff00 */
[----:B------:R-:W-:Y:S01]  /*1450*/  IMAD.MOV.U32 R11, RZ, RZ, 0x1 ;  /* 0x00000001ff0b7424 */ /* 0x000fe200078e00ff */
[----:B------:R-:W4:Y:S01]  /*1460*/  LDC R0, c[0x0][0x374] ;  /* 0x0000dd00ff007b82 */ /* 0x000f220000000800 */
[----:B------:R-:W2:Y:S01]  /*1470*/  LDCU.64 UR22, c[0x0][0x348] ;  /* 0x00006900ff1677ac */ /* 0x000ea20008000a00 */
[----:B------:R-:W-:Y:S01]  /*1480*/  UMOV UR6, URZ ;  /* 0x000000ff00067c82 */ /* 0x000fe20008000000 */
[----:B-1----:R-:W-:-:S04]  /*1490*/  UIADD3 UR5, UPT, UPT, UR13, 0x3f, URZ ;  /* 0x0000003f0d057890 */ /* 0x002fc8000fffe0ff */
[----:B------:R-:W-:-:S04]  /*14a0*/  USHF.R.S32.HI UR4, URZ, 0x1f, UR5 ;  /* 0x0000001fff047899 */ /* 0x000fc80008011405 */
[----:B------:R-:W-:-:S04]  /*14b0*/  ULEA.HI UR4, UR4, UR5, URZ, 0x6 ;  /* 0x0000000504047291 */ /* 0x000fc8000f8f30ff */
[----:B------:R-:W-:Y:S02]  /*14c0*/  USHF.R.S32.HI UR15, URZ, 0x6, UR4 ;  /* 0x00000006ff0f7899 */ /* 0x000fe40008011404 */
[----:B------:R-:W-:Y:S02]  /*14d0*/  UIADD3 UR4, UPT, UPT, UR13, -0x1, URZ ;  /* 0xffffffff0d047890 */ /* 0x000fe4000fffe0ff */
[----:B------:R-:W-:Y:S02]  /*14e0*/  UISETP.LT.U32.AND UP0, UPT, UR15, 0x6, UPT ;  /* 0x000000060f00788c */ /* 0x000fe4000bf01070 */
[----:B------:R-:W-:Y:S02]  /*14f0*/  UISETP.GE.U32.AND UP1, UPT, UR4, -0x7f, UPT ;  /* 0xffffff810400788c */ /* 0x000fe4000bf26070 */
[----:B------:R-:W-:Y:S02]  /*1500*/  USEL UR14, UR15, 0x6, UP0 ;  /* 0x000000060f0e7887 */ /* 0x000fe40008000000 */
[----:B------:R-:W-:-:S02]  /*1510*/  UIADD3 UR13, UPT, UPT, UR13, 0x7e, URZ ;  /* 0x0000007e0d0d7890 */ /* 0x000fc4000fffe0ff */
[----:B------:R-:W-:Y:S02]  /*1520*/  UIADD3 UR5, UPT, UPT, UR14, -0x1, URZ ;  /* 0xffffffff0e057890 */ /* 0x000fe4000fffe0ff */
[----:B------:R-:W-:-:S03]  /*1530*/  UIADD3 UR7, UPT, UPT, UR15, -UR14, URZ ;  /* 0x8000000e0f077290 */ /* 0x000fc6000fffe0ff */
[----:B------:R-:W-:-:S04]  /*1540*/  @UP1 UIADD3 UR5, UPT, UPT, UR14, URZ, URZ ;  /* 0x000000ff0e051290 */ /* 0x000fc8000fffe0ff */
[----:B--2---:R-:W-:-:S12]  /*1550*/  UIADD3 UR5, UPT, UPT, UR5, 0x1, URZ ;  /* 0x0000000105057890 */ /* 0x004fd8000fffe0ff */
.L_x_35:
[----:B------:R-:W-:Y:S01]  /*1560*/  UISETP.NE.AND UP0, UPT, UR37, URZ, UPT ;  /* 0x000000ff2500728c */ /* 0x000fe2000bf05270 */
[----:B------:R-:W1:Y:S08]  /*1570*/  S2UR UR37, SR_CgaCtaId ;  /* 0x00000000002579c3 */ /* 0x000e700000008800 */
[----:B------:R-:W-:Y:S05]  /*1580*/  BRA.U UP0, `(.L_x_18) ;  /* 0x0000000100347547 */ /* 0x000fea000b800000 */
[----:B------:R-:W2:Y:S01]  /*1590*/  S2R R2, SR_CgaCtaId ;  /* 0x0000000000027919 */ /* 0x000ea20000008800 */
[----:B------:R-:W-:-:S04]  /*15a0*/  MOV R3, 0x400 ;  /* 0x0000040000037802 */ /* 0x000fc80000000f00 */
[----:B--2---:R-:W-:Y:S02]  /*15b0*/  LEA R2, R2, R3, 0x18 ;  /* 0x0000000302027211 */ /* 0x004fe400078ec0ff */
[----:B------:R-:W-:-:S03]  /*15c0*/  SHF.L.U32 R3, R11, 0x1f, RZ ;  /* 0x0000001f0b037819 */ /* 0x000fc600000006ff */
[----:B------:R-:W-:-:S04]  /*15d0*/  IMAD R2, R12, 0x8, R2 ;  /* 0x000000080c027824 */ /* 0x000fc800078e0202 */
[----:B------:R-:W2:Y:S02]  /*15e0*/  SYNCS.PHASECHK.TRANS64.TRYWAIT P0, [R2+URZ+0x110], R3 ;  /* 0x00011003020075a7 */ /* 0x000ea400080011ff */
[----:B--2---:R-:W-:Y:S05]  /*15f0*/  @!P0 BRA `(.L_x_19) ;  /* 0x0000005800308947 */ /* 0x004fea0003800000 */
.L_x_117:
[----:B------:R-:W-:Y:S01]  /*1600*/  VIADD R12, R12, 0x1 ;  /* 0x000000010c0c7836 */ /* 0x000fe20000000000 */
[----:B------:R2:W-:Y:S04]  /*1610*/  SYNCS.ARRIVE.TRANS64.A1T0 RZ, [R2+URZ+0x100], RZ ;  /* 0x000100ff02ff79a7 */ /* 0x0005e800081000ff */
[----:B------:R-:W-:-:S04]  /*1620*/  ISETP.NE.AND P0, PT, R12, 0x2, PT ;  /* 0x000000020c00780c */ /* 0x000fc80003f05270 */
[----:B------:R-:W-:Y:S02]  /*1630*/  SEL R12, R12, RZ, P0 ;  /* 0x000000ff0c0c7207 */ /* 0x000fe40000000000 */
[----:B--2---:R-:W-:-:S04]  /*1640*/  SEL R2, RZ, 0x1, P0 ;  /* 0x00000001ff027807 */ /* 0x004fc80000000000 */
[----:B------:R-:W-:-:S07]  /*1650*/  LOP3.LUT R11, R11, R2, RZ, 0x3c, !PT ;  /* 0x000000020b0b7212 */ /* 0x000fce00078e3cff */
.L_x_18:
[----:B------:R-:W-:Y:S01]  /*1660*/  UMOV UR4, 0x400 ;  /* 0x0000040000047882 */ /* 0x000fe20000000000 */
[----:B------:R-:W-:Y:S01]  /*1670*/  SHF.L.U32 R2, R15, 0x1f, RZ ;  /* 0x0000001f0f027819 */ /* 0x000fe200000006ff */
[----:B-1----:R-:W-:Y:S01]  /*1680*/  ULEA UR4, UR37, UR4, 0x18 ;  /* 0x0000000425047291 */ /* 0x002fe2000f8ec0ff */
[----:B------:R-:W-:Y:S01]  /*1690*/  R2UR UR35, R21 ;  /* 0x00000000152372ca */ /* 0x000fe200000e0000 */
[----:B------:R-:W-:Y:S01]  /*16a0*/  UISETP.GE.U32.AND UP0, UPT, UR13, 0x7f, UPT ;  /* 0x0000007f0d00788c */ /* 0x000fe2000bf06070 */
[----:B------:R-:W-:Y:S01]  /*16b0*/  R2UR UR11, R20 ;  /* 0x00000000140b72ca */ /* 0x000fe200000e0000 */
[----:B------:R-:W-:Y:S01]  /*16c0*/  ULEA UR8, UR6, UR4, 0x3 ;  /* 0x0000000406087291 */ /* 0x000fe2000f8e18ff */
[----:B------:R-:W-:-:S08]  /*16d0*/  UMOV UR24, URZ ;  /* 0x000000ff00187c82 */ /* 0x000fd00008000000 */
[----:B------:R1:W2:Y:S01]  /*16e0*/  SYNCS.PHASECHK.TRANS64.TRYWAIT P0, [UR8+0x30], R2 ;  /* 0x00003002ff0075a7 */ /* 0x0002a20008001108 */
[----:B------:R-:W-:Y:S02]  /*16f0*/  USHF.L.U32 UR35, UR35, 0x6, URZ ;  /* 0x0000000623237899 */ /* 0x000fe400080006ff */
[----:B------:R-:W-:Y:S01]  /*1700*/  USHF.L.U32 UR11, UR11, 0x6, URZ ;  /* 0x000000060b0b7899 */ /* 0x000fe200080006ff */
[----:B------:R-:W-:Y:S11]  /*1710*/  BRA.U !UP0, `(.L_x_20) ;  /* 0x0000000108a47547 */ /* 0x000ff6000b800000 */
[----:B------:R-:W-:Y:S01]  /*1720*/  UMOV UR16, URZ ;  /* 0x000000ff00107c82 */ /* 0x000fe20008000000 */
[----:B------:R-:W-:-:S05]  /*1730*/  UMOV UR17, UR6 ;  /* 0x0000000600117c82 */ /* 0x000fca0008000000 */
.L_x_25:
[----:B-1----:R-:W-:Y:S01]  /*1740*/  ULEA UR33, UR17, UR4, 0x3 ;  /* 0x0000000411217291 */ /* 0x002fe2000f8e18ff */
[----:B--2---:R-:W-:Y:S01]  /*1750*/  @!P5 MOV R3, 0x4000 ;  /* 0x000040000003d802 */ /* 0x004fe20000000f00 */
[----:B--2---:R-:W-:Y:S10]  /*1760*/  @P0 BRA `(.L_x_21) ;  /* 0x00000000000c0947 */ /* 0x004ff40003800000 */
[----:B------:R-:W-:-:S04]  /*1770*/  SHF.L.U32 R4, R15, 0x1f, RZ ;  /* 0x0000001f0f047819 */ /* 0x000fc800000006ff */
[----:B------:R-:W2:Y:S02]  /*1780*/  SYNCS.PHASECHK.TRANS64.TRYWAIT P0, [UR33+0x30], R4 ;  /* 0x00003004ff0075a7 */ /* 0x000ea40008001121 */
[----:B--2---:R-:W-:Y:S05]  /*1790*/  @!P0 BRA `(.L_x_22) ;  /* 0x0000005400dc8947 */ /* 0x004fea0003800000 */
.L_x_21:
[----:B------:R2:W-:Y:S01]  /*17a0*/  @!P5 SYNCS.ARRIVE.TRANS64 RZ, [UR33], R3 ;  /* 0x00000003ffffd9a7 */ /* 0x0005e20008000021 */
[----:B------:R-:W-:Y:S04]  /*17b0*/  BSSY.RECONVERGENT B0, `(.L_x_23) ;  /* 0x0000003000007945 */ /* 0x000fe80003800200 */
[----:B------:R-:W-:Y:S05]  /*17c0*/  @P4 BRA `(.L_x_24) ;  /* 0x0000000000044947 */ /* 0x000fea0003800000 */
[----:B------:R-:W-:Y:S05]  /*17d0*/  BPT.TRAP 0x1 ;  /* 0x000000040000795c */ /* 0x000fea0000300000 */
.L_x_24:
[----:B------:R-:W-:Y:S05]  /*17e0*/  BSYNC.RECONVERGENT B0 ;  /* 0x0000000000007941 */ /* 0x000fea0003800200 */
.L_x_23:
[----:B------:R-:W-:Y:S02]  /*17f0*/  UIADD3 UR6, UPT, UPT, UR17, 0x1, URZ ;  /* 0x0000000111067890 */ /* 0x000fe4000fffe0ff */
[----:B------:R-:W-:Y:S02]  /*1800*/  UIADD3 UR26, UP1, UPT, UR22, 0x80, URZ ;  /* 0x00000080161a7890 */ /* 0x000fe4000ff3e0ff */
[----:B------:R-:W-:Y:S02]  /*1810*/  UISETP.NE.AND UP0, UPT, UR6, 0x6, UPT ;  /* 0x000000060600788c */ /* 0x000fe4000bf05270 */
[----:B------:R-:W-:Y:S02]  /*1820*/  USHF.L.U32 UR34, UR16, 0x6, URZ ;  /* 0x0000000610227899 */ /* 0x000fe400080006ff */
[----:B------:R-:W-:Y:S02]  /*1830*/  USEL UR9, URZ, 0x1, UP0 ;  /* 0x00000001ff097887 */ /* 0x000fe40008000000 */
[----:B------:R-:W-:-:S02]  /*1840*/  USEL UR6, UR6, URZ, UP0 ;  /* 0x000000ff06067287 */ /* 0x000fc40008000000 */
[----:B------:R-:W-:Y:S02]  /*1850*/  UIADD3 UR20, UP0, UPT, UR22, 0x180, URZ ;  /* 0x0000018016147890 */ /* 0x000fe4000ff1e0ff */
[----:B------:R-:W-:Y:S01]  /*1860*/  ULEA UR8, UR6, UR4, 0x3 ;  /* 0x0000000406087291 */ /* 0x000fe2000f8e18ff */
[----:B------:R-:W-:Y:S01]  /*1870*/  LOP3.LUT R15, R15, UR9, RZ, 0x3c, !PT ;  /* 0x000000090f0f7c12 */ /* 0x000fe2000f8e3cff */
[----:B------:R-:W-:Y:S02]  /*1880*/  UIADD3.X UR27, UPT, UPT, URZ, UR23, URZ, UP1, !UPT ;  /* 0x00000017ff1b7290 */ /* 0x000fe40008ffe4ff */
[----:B------:R-:W-:Y:S01]  /*1890*/  UIADD3.X UR21, UPT, UPT, URZ, UR23, URZ, UP0, !UPT ;  /* 0x00000017ff157290 */ /* 0x000fe200087fe4ff */
[----:B-1----:R-:W-:Y:S01]  /*18a0*/  SHF.L.U32 R2, R15, 0x1f, RZ ;  /* 0x0000001f0f027819 */ /* 0x002fe200000006ff */
[----:B------:R-:W-:Y:S01]  /*18b0*/  UMOV UR18, 0x0 ;  /* 0x0000000000127882 */ /* 0x000fe20000000000 */
[----:B------:R-:W-:Y:S01]  /*18c0*/  UMOV UR19, 0x10000000 ;  /* 0x1000000000137882 */ /* 0x000fe20000000000 */
[----:B------:R-:W-:Y:S01]  /*18d0*/  UMOV UR12, UR36 ;  /* 0x00000024000c7c82 */ /* 0x000fe20008000000 */
[----:B------:R1:W1:Y:S01]  /*18e0*/  SYNCS.PHASECHK.TRANS64.TRYWAIT P0, [UR8+0x30], R2 ;  /* 0x00003002ff0075a7 */ /* 0x0002620008001108 */
[----:B------:R-:W-:Y:S01]  /*18f0*/  ULEA UR8, UR17, UR4, 0xd ;  /* 0x0000000411087291 */ /* 0x000fe2000f8e68ff */
[----:B------:R-:W-:Y:S01]  /*1900*/  UMOV UR9, UR33 ;  /* 0x0000002100097c82 */ /* 0x000fe20008000000 */
[----:B------:R-:W-:-:S02]  /*1910*/  UMOV UR10, UR34 ;  /* 0x00000022000a7c82 */ /* 0x000fc40008000000 */
[----:B------:R-:W-:Y:S02]  /*1920*/  UIADD3 UR32, UPT, UPT, UR8, 0x3400, URZ ;  /* 0x0000340008207890 */ /* 0x000fe4000fffe0ff */
[----:B------:R-:W-:Y:S02]  /*1930*/  UIADD3 UR8, UPT, UPT, UR8, 0xf400, URZ ;  /* 0x0000f40008087890 */ /* 0x000fe4000fffe0ff */
[----:B------:R-:W-:Y:S01]  /*1940*/  UIADD3 UR16, UPT, UPT, UR16, 0x1, URZ ;  /* 0x0000000110107890 */ /* 0x000fe2000fffe0ff */
[----:B------:R-:W-:Y:S01]  /*1950*/  UMOV UR24, UR5 ;  /* 0x0000000500187c82 */ /* 0x000fe20008000000 */
[----:B------:R-:W-:Y:S02]  /*1960*/  UMOV UR17, UR6 ;  /* 0x0000000600117c82 */ /* 0x000fe40008000000 */
[----:B------:R-:W-:Y:S01]  /*1970*/  UISETP.NE.AND UP0, UPT, UR16, UR5, UPT ;  /* 0x000000051000728c */ /* 0x000fe2000bf05270 */
[----:B------:R1:W-:Y:S02]  /*1980*/  UTMALDG.3D [UR32], [UR26], desc[UR18] ;  /* 0x000012201a0075b4 */ /* 0x0003e40008011000 */
[----:B------:R1:W-:Y:S06]  /*1990*/  UTMALDG.3D [UR8], [UR20], desc[UR18] ;  /* 0x00001208140075b4 */ /* 0x0003ec0008011000 */
[----:B------:R-:W-:Y:S05]  /*19a0*/  BRA.U UP0, `(.L_x_25) ;  /* 0xfffffffd00647547 */ /* 0x000fea000b83ffff */
.L_x_20:
[----:B-1----:R-:W-:Y:S01]  /*19b0*/  ULEA UR8, UR6, UR4, 0x3 ;  /* 0x0000000406087291 */ /* 0x002fe2000f8e18ff */
[----:B------:R-:W-:Y:S01]  /*19c0*/  SHF.L.U32 R2, R15, 0x1f, RZ ;  /* 0x0000001f0f027819 */ /* 0x000fe200000006ff */
[----:B------:R-:W-:Y:S01]  /*19d0*/  @!P1 SYNCS.ARRIVE.TRANS64.A1T0 RZ, [UR4+0x98], RZ ;  /* 0x000098ffffff99a7 */ /* 0x000fe20008100004 */
[----:B------:R-:W-:-:S06]  /*19e0*/  UISETP.GT.AND UP0, UPT, UR15, UR14, UPT ;  /* 0x0000000e0f00728c */ /* 0x000fcc000bf04270 */
[----:B--2---:R1:W2:Y:S03]  /*19f0*/  SYNCS.PHASECHK.TRANS64.TRYWAIT P0, [UR8+0x30], R2 ;  /* 0x00003002ff0075a7 */ /* 0x0042a60008001108 */
[----:B------:R-:W-:Y:S05]  /*1a00*/  BRA.U !UP0, `(.L_x_26) ;  /* 0x0000000108a87547 */ /* 0x000fea000b800000 */
[----:B------:R-:W-:Y:S01]  /*1a10*/  UIADD3 UR21, UPT, UPT, UR7, UR24, URZ ;  /* 0x0000001807157290 */ /* 0x000fe2000fffe0ff */
[----:B------:R-:W-:-:S11]  /*1a20*/  UMOV UR25, UR6 ;  /* 0x0000000600197c82 */ /* 0x000fd60008000000 */
.L_x_31:
[----:B-1----:R-:W-:Y:S01]  /*1a30*/  ULEA UR17, UR25, UR4, 0x3 ;  /* 0x0000000419117291 */ /* 0x002fe2000f8e18ff */
[----:B--2---:R-:W-:Y:S01]  /*1a40*/  @!P5 MOV R3, 0x4000 ;  /* 0x000040000003d802 */ /* 0x004fe20000000f00 */
[----:B--2---:R-:W-:Y:S10]  /*1a50*/  @P0 BRA `(.L_x_27) ;  /* 0x00000000000c0947 */ /* 0x004ff40003800000 */
[----:B------:R-:W-:-:S04]  /*1a60*/  SHF.L.U32 R4, R15, 0x1f, RZ ;  /* 0x0000001f0f047819 */ /* 0x000fc800000006ff */
[----:B------:R-:W2:Y:S02]  /*1a70*/  SYNCS.PHASECHK.TRANS64.TRYWAIT P0, [UR17+0x30], R4 ;  /* 0x00003004ff0075a7 */ /* 0x000ea40008001111 */
[----:B--2---:R-:W-:Y:S05]  /*1a80*/  @!P0 BRA `(.L_x_28) ;  /* 0x0000005400388947 */ /* 0x004fea0003800000 */
.L_x_27:
[----:B------:R2:W-:Y:S01]  /*1a90*/  @!P5 SYNCS.ARRIVE.TRANS64 RZ, [UR17], R3 ;  /* 0x00000003ffffd9a7 */ /* 0x0005e20008000011 */
[----:B------:R-:W-:Y:S04]  /*1aa0*/  BSSY.RECONVERGENT B0, `(.L_x_29) ;  /* 0x0000003000007945 */ /* 0x000fe80003800200 */
[----:B------:R-:W-:Y:S05]  /*1ab0*/  @P4 BRA `(.L_x_30) ;  /* 0x0000000000044947 */ /* 0x000fea0003800000 */
[----:B------:R-:W-:Y:S05]  /*1ac0*/  BPT.TRAP 0x1 ;  /* 0x000000040000795c */ /* 0x000fea0000300000 */
.L_x_30:
[----:B------:R-:W-:Y:S05]  /*1ad0*/  BSYNC.RECONVERGENT B0 ;  /* 0x0000000000007941 */ /* 0x000fea0003800200 */
.L_x_29:
        /* <DEDUP_REMOVED lines=20> */
[----:B------:R-:W-:Y:S01]  /*1c20*/  UIADD3 UR8, UPT, UPT, UR8, 0xf400, URZ ;  /* 0x0000f40008087890 */ /* 0x000fe2000fffe0ff */
[----:B------:R-:W-:Y:S01]  /*1c30*/  UMOV UR9, UR17 ;  /* 0x0000001100097c82 */ /* 0x000fe20008000000 */
[----:B------:R-:W-:Y:S01]  /*1c40*/  UMOV UR10, UR18 ;  /* 0x00000012000a7c82 */ /* 0x000fe20008000000 */
[----:B------:R-:W-:Y:S01]  /*1c50*/  UIADD3 UR24, UPT, UPT, UR24, 0x1, URZ ;  /* 0x0000000118187890 */ /* 0x000fe2000fffe0ff */
[----:B------:R-:W-:-:S03]  /*1c60*/  UMOV UR25, UR6 ;  /* 0x0000000600197c82 */ /* 0x000fc60008000000 */
[----:B------:R1:W-:Y:S01]  /*1c70*/  UTMALDG.3D [UR16], [UR30], desc[UR26] ;  /* 0x00001a101e0075b4 */ /* 0x0003e20008011000 */
[----:B------:R-:W-:Y:S01]  /*1c80*/  UISETP.NE.AND UP0, UPT, UR24, UR21, UPT ;  /* 0x000000151800728c */ /* 0x000fe2000bf05270 */
[----:B------:R1:W-:Y:S08]  /*1c90*/  UTMALDG.3D [UR8], [UR28], desc[UR26] ;  /* 0x00001a081c0075b4 */ /* 0x0003f00008011000 */
[----:B------:R-:W-:Y:S05]  /*1ca0*/  BRA.U UP0, `(.L_x_31) ;  /* 0xfffffffd00607547 */ /* 0x000fea000b83ffff */
.L_x_26:
[C---:B-1----:R-:W-:Y:S01]  /*1cb0*/  LEA R2, R14.reuse, UR4, 0x3 ;  /* 0x000000040e027c11 */ /* 0x042fe2000f8e18ff */
[----:B------:R-:W-:Y:S01]  /*1cc0*/  NOP ;  /* 0x0000000000007918 */ /* 0x000fe20000000000 */
[----:B--2---:R-:W-:Y:S02]  /*1cd0*/  SHF.L.U32 R3, R13, 0x1f, RZ ;  /* 0x0000001f0d037819 */ /* 0x004fe400000006ff */
[----:B------:R-:W-:Y:S02]  /*1ce0*/  LEA R4, R14, UR4, 0x4 ;  /* 0x000000040e047c11 */ /* 0x000fe4000f8e20ff */
[----:B------:R-:W1:Y:S02]  /*1cf0*/  SYNCS.PHASECHK.TRANS64.TRYWAIT P0, [R2+URZ+0xa0], R3 ;  /* 0x0000a003020075a7 */ /* 0x000e6400080011ff */
[----:B-1----:R-:W-:Y:S05]  /*1d00*/  @!P0 BRA `(.L_x_32) ;  /* 0x0000005000b08947 */ /* 0x002fea0003800000 */
.L_x_120:
[----:B------:R-:W2:Y:S01]  /*1d10*/  LDS.128 R4, [R4+0x130] ;  /* 0x0001300004047984 */ /* 0x000ea20000000c00 */
[----:B---3--:R-:W-:Y:S01]  /*1d20*/  ISETP.GE.AND P0, PT, R26, 0x1, PT ;  /* 0x000000011a00780c */ /* 0x008fe20003f06270 */
[----:B-1----:R-:W-:Y:S01]  /*1d30*/  VIADD R2, R2, 0xb0 ;  /* 0x000000b002027836 */ /* 0x002fe20000000000 */
[----:B------:R-:W-:Y:S01]  /*1d40*/  @!PT LDS RZ, [RZ] ;  /* 0x00000000fffff984 */ /* 0x000fe20000000800 */
[----:B------:R-:W-:Y:S01]  /*1d50*/  @!PT LDS RZ, [RZ] ;  /* 0x00000000fffff984 */ /* 0x000fe20000000800 */
[----:B------:R-:W-:Y:S01]  /*1d60*/  @!PT LDS RZ, [RZ] ;  /* 0x00000000fffff984 */ /* 0x000fe20000000800 */
[----:B------:R-:W-:Y:S01]  /*1d70*/  @!PT LDS RZ, [RZ] ;  /* 0x00000000fffff984 */ /* 0x000fe20000000800 */
[----:B------:R1:W-:Y:S06]  /*1d80*/  MEMBAR.ALL.CTA ;  /* 0x0000000000007992 */ /* 0x0003ec0000008000 */
[----:B-1----:R-:W1:Y:S01]  /*1d90*/  FENCE.VIEW.ASYNC.S ;  /* 0x00000000000073c6 */ /* 0x002e620000000000 */
[----:B------:R-:W-:-:S04]  /*1da0*/  PRMT R2, RZ, 0x654, R2 ;  /* 0x00000654ff027816 */ /* 0x000fc80000000002 */
[----:B-1----:R1:W-:Y:S01]  /*1db0*/  SYNCS.ARRIVE.TRANS64.RED.A1T0 RZ, [R2+URZ], RZ ;  /* 0x000000ff02ff79a7 */ /* 0x0023e200081004ff */
[----:B--2---:R-:W-:-:S13]  /*1dc0*/  LOP3.LUT P2, RZ, R6, 0x1, RZ, 0xc0, !PT ;  /* 0x0000000106ff7812 */ /* 0x004fda000784c0ff */
[----:B------:R-:W-:Y:S01]  /*1dd0*/  @P2 SHF.R.U32.HI R3, RZ, 0x10, R5 ;  /* 0x00000010ff032819 */ /* 0x000fe20000011605 */
[----:B------:R-:W-:Y:S01]  /*1de0*/  VOTEU.ANY UP0, P2 ;  /* 0x0000000000ff7886 */ /* 0x000fe20001000100 */
[----:B------:R-:W-:Y:S02]  /*1df0*/  @P2 MOV R10, R4 ;  /* 0x00000004000a2202 */ /* 0x000fe40000000f00 */
[----:B------:R-:W-:Y:S02]  /*1e00*/  @P2 R2UR.BROADCAST UR8, R3 ;  /* 0x00000000030822ca */ /* 0x000fe400008e0000 */
[----:B------:R-:W-:-:S11]  /*1e10*/  @P2 LOP3.LUT R9, R5, 0xffff, RZ, 0xc0, !PT ;  /* 0x0000ffff05092812 */ /* 0x000fd600078ec0ff */
[----:B------:R-:W-:Y:S01]  /*1e20*/  @UP0 UMOV UR36, UR8 ;  /* 0x0000000800240c82 */ /* 0x000fe20008000000 */
[----:B-1----:R-:W-:Y:S05]  /*1e30*/  @!P0 BRA `(.L_x_33) ;  /* 0x0000000000b88947 */ /* 0x002fea0003800000 */
[----:B------:R-:W4:Y:S01]  /*1e40*/  LDC.64 R4, c[0x0][0xb18] ;  /* 0x0002c600ff047b82 */ /* 0x000f220000000a00 */
[----:B------:R-:W-:-:S07]  /*1e50*/  ISETP.NE.AND P3, PT, R26, 0x1, PT ;  /* 0x000000011a00780c */ /* 0x000fce0003f65270 */
[----:B------:R-:W1:Y:S08]  /*1e60*/  LDC.64 R6, c[0x0][0xb10] ;  /* 0x0002c400ff067b82 */ /* 0x000e700000000a00 */
[----:B------:R-:W2:Y:S08]  /*1e70*/  LDC R16, c[0x0][0xb20] ;  /* 0x0002c800ff107b82 */ /* 0x000eb00000000800 */
[----:B------:R-:W3:Y:S01]  /*1e80*/  LDC R17, c[0x0][0xb0c] ;  /* 0x0002c300ff117b82 */ /* 0x000ee20000000800 */
[----:B----4-:R-:W-:Y:S01]  /*1e90*/  IMAD.HI.U32 R19, R0, R5, RZ ;  /* 0x0000000500137227 */ /* 0x010fe200078e00ff */
[----:B------:R-:W-:-:S03]  /*1ea0*/  ISETP.NE.AND P0, PT, R4, 0x1, PT ;  /* 0x000000010400780c */ /* 0x000fc60003f05270 */
[----:B------:R-:W-:-:S03]  /*1eb0*/  IMAD.HI.U32 R5, R9, R5, RZ ;  /* 0x0000000509057227 */ /* 0x000fc600078e00ff */
[----:B------:R-:W4:Y:S01]  /*1ec0*/  LDC.64 R2, c[0x0][0xb28] ;  /* 0x0002ca00ff027b82 */ /* 0x000f220000000a00 */
[----:B-1----:R-:W-:-:S04]  /*1ed0*/  IMAD.HI.U32 R20, R8, R6, RZ ;  /* 0x0000000608147227 */ /* 0x002fc800078e00ff */
[----:B------:R-:W-:Y:S01]  /*1ee0*/  IMAD.HI.U32 R21, R10, R6, RZ ;  /* 0x000000060a157227 */ /* 0x000fe200078e00ff */
[----:B------:R-:W-:Y:S02]  /*1ef0*/  SHF.R.U32.HI R20, RZ, R7, R20 ;  /* 0x00000007ff147219 */ /* 0x000fe40000011614 */
[-C--:B--2---:R-:W-:Y:S02]  /*1f00*/  SHF.R.U32.HI R19, RZ, R16.reuse, R19 ;  /* 0x00000010ff137219 */ /* 0x084fe40000011613 */
[----:B------:R-:W-:Y:S02]  /*1f10*/  SHF.R.U32.HI R5, RZ, R16, R5 ;  /* 0x00000010ff057219 */ /* 0x000fe40000011605 */
[----:B------:R-:W-:Y:S02]  /*1f20*/  SEL R19, R0, R19, !P0 ;  /* 0x0000001300137207 */ /* 0x000fe40004000000 */
[----:B------:R-:W-:Y:S02]  /*1f30*/  SHF.R.U32.HI R21, RZ, R7, R21 ;  /* 0x00000007ff157219 */ /* 0x000fe40000011615 */
[----:B---3--:R-:W-:-:S02]  /*1f40*/  ISETP.NE.AND P1, PT, R17, 0x1, PT ;  /* 0x000000011100780c */ /* 0x008fc40003f25270 */
[----:B------:R-:W-:Y:S02]  /*1f50*/  SEL R5, R9, R5, !P0 ;  /* 0x0000000509057207 */ /* 0x000fe40004000000 */
[----:B------:R-:W-:Y:S02]  /*1f60*/  SEL R20, R8, R20, !P1 ;  /* 0x0000001408147207 */ /* 0x000fe40004800000 */
[----:B------:R-:W-:Y:S01]  /*1f70*/  SEL R21, R10, R21, !P1 ;  /* 0x000000150a157207 */ /* 0x000fe20004800000 */
[----:B----4-:R-:W-:-:S04]  /*1f80*/  IMAD.HI.U32 R18, R19, R2, RZ ;  /* 0x0000000213127227 */ /* 0x010fc800078e00ff */
        /* <DEDUP_REMOVED lines=10> */
[----:B------:R-:W-:-:S04]  /*2030*/  @!P0 IMAD.HI.U32 R7, R21, R2, RZ ;  /* 0x0000000215078227 */ /* 0x000fc800078e00ff */
[----:B------:R-:W-:Y:S01]  /*2040*/  IMAD.MOV R2, RZ, RZ, -R6 ;  /* 0x000000ffff027224 */ /* 0x000fe200078e0a06 */
[----:B------:R-:W-:Y:S02]  /*2050*/  @!P0 SHF.R.U32.HI R3, RZ, R3, R7 ;  /* 0x00000003ff038219 */ /* 0x000fe40000011607 */
[----:B------:R-:W-:Y:S01]  /*2060*/  IADD3 R7, PT, PT, -R5, RZ, RZ ;  /* 0x000000ff05077210 */ /* 0x000fe20007ffe1ff */
[----:B------:R-:W-:Y:S01]  /*2070*/  IMAD R2, R26, R2, R5 ;  /* 0x000000021a027224 */ /* 0x000fe200078e0205 */
        /* <DEDUP_REMOVED lines=10> */
.L_x_33:
[----:B------:R-:W1:Y:S02]  /*2120*/  LDCU UR8, c[0x0][0xb30] ;  /* 0x00016600ff0877ac */ /* 0x000e640008000800 */
[----:B-1----:R-:W-:-:S09]  /*2130*/  UISETP.NE.AND UP0, UPT, UR8, 0x1, UPT ;  /* 0x000000010800788c */ /* 0x002fd2000bf05270 */
[----:B------:R-:W-:Y:S05]  /*2140*/  BRA.U UP0, `(.L_x_34) ;  /* 0x0000000100407547 */ /* 0x000fea000b800000 */
[----:B------:R-:W1:Y:S08]  /*2150*/  LDC.64 R4, c[0x0][0xb10] ;  /* 0x0002c400ff047b82 */ /* 0x000e700000000a00 */
[----:B------:R-:W2:Y:S08]  /*2160*/  LDC.64 R2, c[0x0][0xb18] ;  /* 0x0002c600ff027b82 */ /* 0x000eb00000000a00 */
[----:B------:R-:W3:Y:S08]  /*2170*/  LDC R6, c[0x0][0xb20] ;  /* 0x0002c800ff067b82 */ /* 0x000ef00000000800 */
[----:B------:R-:W4:Y:S01]  /*2180*/  LDC R7, c[0x0][0xb0c] ;  /* 0x0002c300ff077b82 */ /* 0x000f220000000800 */
[----:B-1----:R-:W-:-:S05]  /*2190*/  IMAD.HI.U32 R4, R10, R4, RZ ;  /* 0x000000040a047227 */ /* 0x002fca00078e00ff */
[----:B------:R-:W-:Y:S01]  /*21a0*/  SHF.R.U32.HI R4, RZ, R5, R4 ;  /* 0x00000005ff047219 */ /* 0x000fe20000011604 */
[----:B--2---:R-:W-:Y:S01]  /*21b0*/  IMAD.HI.U32 R3, R9, R3, RZ ;  /* 0x0000000309037227 */ /* 0x004fe200078e00ff */
[----:B------:R-:W-:-:S04]  /*21c0*/  ISETP.NE.AND P0, PT, R2, 0x1, PT ;  /* 0x000000010200780c */ /* 0x000fc80003f05270 */
[----:B---3--:R-:W-:-:S04]  /*21d0*/  SHF.R.U32.HI R3, RZ, R6, R3 ;  /* 0x00000006ff037219 */ /* 0x008fc80000011603 */
[----:B------:R-:W-:Y:S02]  /*21e0*/  SEL R3, R9, R3, !P0 ;  /* 0x0000000309037207 */ /* 0x000fe40004000000 */
[----:B----4-:R-:W-:-:S04]  /*21f0*/  ISETP.NE.AND P1, PT, R7, 0x1, PT ;  /* 0x000000010700780c */ /* 0x010fc80003f25270 */
[----:B------:R-:W-:-:S05]  /*2200*/  SEL R4, R10, R4, !P1 ;  /* 0x000000040a047207 */ /* 0x000fca0004800000 */
[----:B------:R-:W-:Y:S02]  /*2210*/  IMAD.IADD R5, R3, 0x1, -R4 ;  /* 0x0000000103057824 */ /* 0x000fe400078e0a04 */
[----:B------:R-:W-:Y:S02]  /*2220*/  IMAD.IADD R3, R4, 0x1, -R3 ;  /* 0x0000000104037824 */ /* 0x000fe400078e0a03 */
[----:B------:R-:W-:Y:S02]  /*2230*/  IMAD R10, R5, R7, R10 ;  /* 0x00000007050a7224 */ /* 0x000fe400078e020a */
[----:B------:R-:W-:-:S07]  /*2240*/  IMAD R9, R3, R2, R9 ;  /* 0x0000000203097224 */ /* 0x000fce00078e0209 */
.L_x_34:
[----:B------:R-:W-:Y:S01]  /*2250*/  VIADD R14, R14, 0x1 ;  /* 0x000000010e0e7836 */ /* 0x000fe20000000000 */
[----:B------:R-:W-:Y:S01]  /*2260*/  PLOP3.LUT P1, PT, PT, PT, PT, 0x80, 0x8 ;  /* 0x000000000008781c */ /* 0x000fe20003f2f070 */
[----:B------:R-:W-:Y:S02]  /*2270*/  IMAD.IADD R21, R10, 0x1, R59 ;  /* 0x000000010a157824 */ /* 0x000fe400078e023b */
[----:B------:R-:W-:Y:S01]  /*2280*/  IMAD.IADD R20, R9, 0x1, R58 ;  /* 0x0000000109147824 */ /* 0x000fe200078e023a */
[----:B------:R-:W-:-:S04]  /*2290*/  ISETP.NE.AND P0, PT, R14, 0x2, PT ;  /* 0x000000020e00780c */ /* 0x000fc80003f05270 */
[----:B------:R-:W-:Y:S02]  /*22a0*/  SEL R2, RZ, 0x1, P0 ;  /* 0x00000001ff027807 */ /* 0x000fe40000000000 */
[----:B------:R-:W-:Y:S02]  /*22b0*/  SEL R14, R14, RZ, P0 ;  /* 0x000000ff0e0e7207 */ /* 0x000fe40000000000 */
[----:B------:R-:W-:Y:S01]  /*22c0*/  LOP3.LUT R13, R13, R2, RZ, 0x3c, !PT ;  /* 0x000000020d0d7212 */ /* 0x000fe200078e3cff */
[----:B------:R-:W-:Y:S06]  /*22d0*/  @P2 BRA `(.L_x_35) ;  /* 0xfffffff000a02947 */ /* 0x000fec000383ffff */
[----:B------:R-:W-:Y:S01]  /*22e0*/  UIADD3 UR4, UPT, UPT, UR4, 0x30, URZ ;  /* 0x0000003004047890 */ /* 0x000fe2000fffe0ff */
[----:B------:R-:W-:-:S03]  /*22f0*/  SHF.L.U32 R2, R15, 0x1f, RZ ;  /* 0x0000001f0f027819 */ /* 0x000fc600000006ff */
[----:B------:R-:W-:-:S09]  /*2300*/  ULEA UR5, UR6, UR4, 0x3 ;  /* 0x0000000406057291 */ /* 0x000fd2000f8e18ff */
[----:B------:R-:W1:Y:S02]  /*2310*/  SYNCS.PHASECHK.TRANS64.TRYWAIT P0, [UR5], R2 ;  /* 0x00000002ff0075a7 */ /* 0x000e640008001105 */
[----:B-1----:R-:W-:Y:S05]  /*2320*/  @!P0 BRA `(.L_x_36) ;  /* 0x0000004c003c8947 */ /* 0x002fea0003800000 */
.L_x_122:
[----:B------:R-:W-:-:S04]  /*2330*/  UIADD3 UR6, UPT, UPT, UR6, 0x1, URZ ;  /* 0x0000000106067890 */ /* 0x000fc8000fffe0ff */
[----:B------:R-:W-:-:S04]  /*2340*/  UISETP.NE.AND UP0, UPT, UR6, 0x6, UPT ;  /* 0x000000060600788c */ /* 0x000fc8000bf05270 */
[----:B------:R-:W-:Y:S02]  /*2350*/  USEL UR7, URZ, 0x1, UP0 ;  /* 0x00000001ff077887 */ /* 0x000fe40008000000 */
[----:B------:R-:W-:-:S04]  /*2360*/  USEL UR6, UR6, URZ, UP0 ;  /* 0x000000ff06067287 */ /* 0x000fc80008000000 */
[----:B------:R-:W-:Y:S01]  /*2370*/  ULEA UR5, UR6, UR4, 0x3 ;  /* 0x0000000406057291 */ /* 0x000fe2000f8e18ff */
[----:B-1----:R-:W-:-:S04]  /*2380*/  LOP3.LUT R2, R15, UR7, RZ, 0x3c, !PT ;  /* 0x000000070f027c12 */ /* 0x002fc8000f8e3cff */
[----:B------:R-:W-:-:S04]  /*2390*/  SHF.L.U32 R3, R2, 0x1f, RZ ;  /* 0x0000001f02037819 */ /* 0x000fc800000006ff */
[----:B------:R-:W1:Y:S02]  /*23a0*/  SYNCS.PHASECHK.TRANS64.TRYWAIT P0, [UR5], R3 ;  /* 0x00000003ff0075a7 */ /* 0x000e640008001105 */
[----:B-1----:R-:W-:Y:S05]  /*23b0*/  @!P0 BRA `(.L_x_37) ;  /* 0x0000004c00308947 */ /* 0x002fea0003800000 */
.L_x_124:
[----:B------:R-:W-:-:S04]  /*23c0*/  UIADD3 UR6, UPT, UPT, UR6, 0x1, URZ ;  /* 0x0000000106067890 */ /* 0x000fc8000fffe0ff */
[----:B------:R-:W-:-:S04]  /*23d0*/  UISETP.NE.AND UP0, UPT, UR6, 0x6, UPT ;  /* 0x000000060600788c */ /* 0x000fc8000bf05270 */
[----:B------:R-:W-:Y:S02]  /*23e0*/  USEL UR7, URZ, 0x1, UP0 ;  /* 0x00000001ff077887 */ /* 0x000fe40008000000 */
[----:B------:R-:W-:-:S04]  /*23f0*/  USEL UR6, UR6, URZ, UP0 ;  /* 0x000000ff06067287 */ /* 0x000fc80008000000 */
[----:B------:R-:W-:Y:S01]  /*2400*/  ULEA UR5, UR6, UR4, 0x3 ;  /* 0x0000000406057291 */ /* 0x000fe2000f8e18ff */
[----:B------:R-:W-:-:S04]  /*2410*/  LOP3.LUT R2, R2, UR7, RZ, 0x3c, !PT ;  /* 0x0000000702027c12 */ /* 0x000fc8000f8e3cff */
[----:B-1----:R-:W-:-:S04]  /*2420*/  SHF.L.U32 R3, R2, 0x1f, RZ ;  /* 0x0000001f02037819 */ /* 0x002fc800000006ff */
[----:B------:R-:W1:Y:S02]  /*2430*/  SYNCS.PHASECHK.TRANS64.TRYWAIT P0, [UR5], R3 ;  /* 0x00000003ff0075a7 */ /* 0x000e640008001105 */
[----:B-1----:R-:W-:Y:S05]  /*2440*/  @!P0 BRA `(.L_x_38) ;  /* 0x0000004c00248947 */ /* 0x002fea0003800000 */
.L_x_126:
        /* <DEDUP_REMOVED lines=9> */
.L_x_128:
        /* <DEDUP_REMOVED lines=9> */
.L_x_130:
[----:B------:R-:W-:-:S04]  /*2570*/  UIADD3 UR6, UPT, UPT, UR6, 0x1, URZ ;  /* 0x0000000106067890 */ /* 0x000fc8000fffe0ff */
[----:B------:R-:W-:-:S04]  /*2580*/  UISETP.NE.AND UP0, UPT, UR6, 0x6, UPT ;  /* 0x000000060600788c */ /* 0x000fc8000bf05270 */
[----:B------:R-:W-:Y:S02]  /*2590*/  USEL UR5, URZ, 0x1, UP0 ;  /* 0x00000001ff057887 */ /* 0x000fe40008000000 */
[----:B------:R-:W-:-:S04]  /*25a0*/  USEL UR6, UR6, URZ, UP0 ;  /* 0x000000ff06067287 */ /* 0x000fc80008000000 */
[----:B------:R-:W-:Y:S01]  /*25b0*/  ULEA UR6, UR6, UR4, 0x3 ;  /* 0x0000000406067291 */ /* 0x000fe2000f8e18ff */
[----:B------:R-:W-:-:S04]  /*25c0*/  LOP3.LUT R2, R2, UR5, RZ, 0x3c, !PT ;  /* 0x0000000502027c12 */ /* 0x000fc8000f8e3cff */
[----:B------:R-:W-:Y:S01]  /*25d0*/  SHF.L.U32 R2, R2, 0x1f, RZ ;  /* 0x0000001f02027819 */ /* 0x000fe200000006ff */
[----:B-1--4-:R-:W-:-:S07]  /*25e0*/  IMAD.U32 R0, RZ, RZ, UR6 ;  /* 0x00000006ff007e24 */ /* 0x012fce000f8e00ff */
.L_x_41:
[----:B-1----:R1:W2:Y:S02]  /*25f0*/  SYNCS.PHASECHK.TRANS64.TRYWAIT P0, [R0+URZ], R2 ;  /* 0x00000002000075a7 */ /* 0x0022a400080011ff */
[----:B--2---:R-:W-:Y:S05]  /*2600*/  @!P0 NANOSLEEP.SYNCS 0x989680 ;  /* 0x009896800000895d */ /* 0x004fea0003900000 */
[----:B------:R-:W2:Y:S02]  /*2610*/  @!P0 SYNCS.PHASECHK.TRANS64 P0, [R0+URZ], R2 ;  /* 0x00000002000085a7 */ /* 0x000ea400080010ff */
[----:B--2---:R-:W-:Y:S05]  /*2620*/  @P0 EXIT ;  /* 0x000000000000094d */ /* 0x004fea0003800000 */
[----:B------:R-:W-:Y:S05]  /*2630*/  BRA `(.L_x_41) ;  /* 0xfffffffc00ec7947 */ /* 0x000fea000383ffff */
.L_x_17:
[----:B------:R-:W-:-:S04]  /*2640*/  UISETP.NE.AND UP1, UPT, UR37, URZ, UPT ;  /* 0x000000ff2500728c */ /* 0x000fc8000bf25270 */
[----:B------:R-:W-:-:S09]  /*2650*/  UISETP.NE.OR UP1, UPT, UR8, 0x1, UP1 ;  /* 0x000000010800788c */ /* 0x000fd20008f25670 */
[----:B------:R-:W-:Y:S05]  /*2660*/  BRA.U UP1, `(.L_x_42) ;  /* 0x0000000501487547 */ /* 0x000fea000b800000 */
[----:B------:R-:W-:Y:S01]  /*2670*/  ISETP.NE.AND P2, PT, R2, RZ, PT ;  /* 0x000000ff0200720c */ /* 0x000fe20003f45270 */
[----:B------:R-:W-:Y:S01]  /*2680*/  IMAD.MOV.U32 R12, RZ, RZ, 0x1 ;  /* 0x00000001ff0c7424 */ /* 0x000fe200078e00ff */
[----:B------:R-:W-:Y:S02]  /*2690*/  CS2R R10, SRZ ;  /* 0x00000000000a7805 */ /* 0x000fe4000001ff00 */
[----:B------:R-:W-:Y:S01]  /*26a0*/  CS2R R8, SRZ ;  /* 0x0000000000087805 */ /* 0x000fe2000001ff00 */
[----:B------:R-:W-:Y:S01]  /*26b0*/  UMOV UR4, 0x400 ;  /* 0x0000040000047882 */ /* 0x000fe20000000000 */
[----:B------:R-:W-:Y:S01]  /*26c0*/  UMOV UR6, URZ ;  /* 0x000000ff00067c82 */ /* 0x000fe20008000000 */
[----:B------:R-:W-:-:S12]  /*26d0*/  ULEA UR37, UR37, UR4, 0x18 ;  /* 0x0000000425257291 */ /* 0x000fd8000f8ec0ff */
.L_x_46:
[----:B------:R-:W-:Y:S02]  /*26e0*/  LEA R0, R8, UR37, 0x3 ;  /* 0x0000002508007c11 */ /* 0x000fe4000f8e18ff */
[----:B------:R-:W-:-:S03]  /*26f0*/  SHF.L.U32 R4, R9, 0x1f, RZ ;  /* 0x0000001f09047819 */ /* 0x000fc600000006ff */
[----:B------:R-:W-:Y:S01]  /*2700*/  VIADD R5, R0, 0x110 ;  /* 0x0000011000057836 */ /* 0x000fe20000000000 */
[----:B------:R-:W1:Y:S02]  /*2710*/  SYNCS.PHASECHK.TRANS64.TRYWAIT P0, [R0+URZ+0x100], R4 ;  /* 0x00010004000075a7 */ /* 0x000e6400080011ff */
[----:B-1----:R-:W-:Y:S05]  /*2720*/  @!P0 BRA `(.L_x_43) ;  /* 0x0000004800b48947 */ /* 0x002fea0003800000 */
.L_x_131:
[----:B------:R-:W-:Y:S01]  /*2730*/  ULEA UR5, UR6, UR37, 0x3 ;  /* 0x0000002506057291 */ /* 0x000fe2000f8e18ff */
[----:B-1----:R-:W-:Y:S01]  /*2740*/  PRMT R0, RZ, 0x654, R5 ;  /* 0x00000654ff007816 */ /* 0x002fe20000000005 */
[----:B------:R-:W-:Y:S01]  /*2750*/  @!P2 IMAD.MOV.U32 R4, RZ, RZ, 0x10 ;  /* 0x00000010ff04a424 */ /* 0x000fe200078e00ff */
[----:B------:R-:W-:Y:S01]  /*2760*/  SHF.L.U32 R5, R12, 0x1f, RZ ;  /* 0x0000001f0c057819 */ /* 0x000fe200000006ff */
[----:B------:R-:W-:Y:S01]  /*2770*/  UIADD3 UR4, UPT, UPT, UR5, 0xa0, URZ ;  /* 0x000000a005047890 */ /* 0x000fe2000fffe0ff */
[----:B------:R1:W-:Y:S05]  /*2780*/  SYNCS.ARRIVE.TRANS64.RED.A1T0 RZ, [R0+URZ], RZ ;  /* 0x000000ff00ff79a7 */ /* 0x0003ea00081004ff */
[----:B------:R-:W-:Y:S01]  /*2790*/  IMAD.U32 R6, RZ, RZ, UR4 ;  /* 0x00000004ff067e24 */ /* 0x000fe2000f8e00ff */
[----:B------:R-:W2:Y:S04]  /*27a0*/  SYNCS.PHASECHK.TRANS64.TRYWAIT P0, [UR5+0xb0], R5 ;  /* 0x0000b005ff0075a7 */ /* 0x000ea80008001105 */
[----:B------:R-:W-:Y:S01]  /*27b0*/  PRMT R6, R2, 0x654, R6 ;  /* 0x0000065402067816 */ /* 0x000fe20000000006 */
[----:B-12---:R-:W-:Y:S06]  /*27c0*/  @!P0 BRA `(.L_x_44) ;  /* 0x0000004800a08947 */ /* 0x006fec0003800000 */
.L_x_133:
[----:B------:R-:W-:Y:S01]  /*27d0*/  ULEA UR4, UR6, UR37, 0x4 ;  /* 0x0000002506047291 */ /* 0x000fe2000f8e20ff */
[----:B------:R-:W-:Y:S01]  /*27e0*/  SEL R3, R6, R3, !P2 ;  /* 0x0000000306037207 */ /* 0x000fe20005000000 */
[----:B------:R-:W-:Y:S01]  /*27f0*/  UIADD3 UR5, UPT, UPT, UR5, 0xa0, URZ ;  /* 0x000000a005057890 */ /* 0x000fe2000fffe0ff */
[----:B-1----:R-:W-:Y:S01]  /*2800*/  LEA R0, R11, UR37, 0x3 ;  /* 0x000000250b007c11 */ /* 0x002fe2000f8e18ff */
[----:B------:R-:W-:Y:S01]  /*2810*/  UIADD3 UR4, UPT, UPT, UR4, 0x130, URZ ;  /* 0x0000013004047890 */ /* 0x000fe2000fffe0ff */
[----:B------:R1:W-:Y:S01]  /*2820*/  @!P2 SYNCS.ARRIVE.TRANS64.RED RZ, [R3+URZ], R4 ;  /* 0x0000000403ffa9a7 */ /* 0x0003e200080004ff */
[----:B------:R-:W-:Y:S01]  /*2830*/  UIADD3 UR6, UPT, UPT, UR6, 0x1, URZ ;  /* 0x0000000106067890 */ /* 0x000fe2000fffe0ff */
[----:B------:R-:W-:-:S03]  /*2840*/  VIADD R8, R8, 0x1 ;  /* 0x0000000108087836 */ /* 0x000fc60000000000 */
[----:B------:R-:W-:Y:S02]  /*2850*/  UISETP.NE.AND UP0, UPT, UR6, 0x2, UPT ;  /* 0x000000020600788c */ /* 0x000fe4000bf05270 */
[----:B------:R-:W-:Y:S01]  /*2860*/  ISETP.NE.AND P0, PT, R8, 0x2, PT ;  /* 0x000000020800780c */ /* 0x000fe20003f05270 */
[----:B------:R-:W-:Y:S06]  /*2870*/  UGETNEXTWORKID.BROADCAST [UR4], [UR5] ;  /* 0x00000000040073ca */ /* 0x000fec0008000100 */
[----:B------:R-:W-:Y:S02]  /*2880*/  USEL UR4, URZ, 0x1, UP0 ;  /* 0x00000001ff047887 */ /* 0x000fe40008000000 */
[----:B------:R-:W-:-:S04]  /*2890*/  USEL UR6, UR6, URZ, UP0 ;  /* 0x000000ff06067287 */ /* 0x000fc80008000000 */
[----:B------:R-:W-:Y:S02]  /*28a0*/  LOP3.LUT R12, R12, UR4, RZ, 0x3c, !PT ;  /* 0x000000040c0c7c12 */ /* 0x000fe4000f8e3cff */
[----:B-1----:R-:W-:-:S04]  /*28b0*/  SHF.L.U32 R4, R10, 0x1f, RZ ;  /* 0x0000001f0a047819 */ /* 0x002fc800000006ff */
[----:B------:R-:W1:Y:S02]  /*28c0*/  SYNCS.PHASECHK.TRANS64.TRYWAIT P1, [R0+URZ+0xa0], R4 ;  /* 0x0000a004000075a7 */ /* 0x000e6400080211ff */
[----:B-1----:R-:W-:Y:S05]  /*28d0*/  @!P1 BRA `(.L_x_45) ;  /* 0x0000004800749947 */ /* 0x002fea0003800000 */
.L_x_134:
[C---:B-1----:R-:W-:Y:S01]  /*28e0*/  LEA R4, R11.reuse, UR37, 0x4 ;  /* 0x000000250b047c11 */ /* 0x042fe2000f8e20ff */
[----:B------:R-:W-:Y:S01]  /*28f0*/  VIADD R0, R0, 0xb0 ;  /* 0x000000b000007836 */ /* 0x000fe20000000000 */
[----:B------:R-:W-:Y:S01]  /*2900*/  SEL R8, R8, RZ, P0 ;  /* 0x000000ff08087207 */ /* 0x000fe20000000000 */
[----:B------:R-:W-:-:S03]  /*2910*/  VIADD R11, R11, 0x1 ;  /* 0x000000010b0b7836 */ /* 0x000fc60000000000 */
[----:B------:R-:W1:Y:S01]  /*2920*/  LDS.128 R4, [R4+0x130] ;  /* 0x0001300004047984 */ /* 0x000e620000000c00 */
[----:B------:R-:W-:Y:S02]  /*2930*/  PRMT R0, RZ, 0x654, R0 ;  /* 0x00000654ff007816 */ /* 0x000fe40000000000 */
[C---:B------:R-:W-:Y:S01]  /*2940*/  ISETP.NE.AND P1, PT, R11.reuse, 0x2, PT ;  /* 0x000000020b00780c */ /* 0x040fe20003f25270 */
[----:B------:R-:W-:Y:S01]  /*2950*/  @!PT LDS RZ, [RZ] ;  /* 0x00000000fffff984 */ /* 0x000fe20000000800 */
[----:B------:R-:W-:Y:S01]  /*2960*/  @!PT LDS RZ, [RZ] ;  /* 0x00000000fffff984 */ /* 0x000fe20000000800 */
[----:B------:R-:W-:Y:S01]  /*2970*/  @!PT LDS RZ, [RZ] ;  /* 0x00000000fffff984 */ /* 0x000fe20000000800 */
[----:B------:R-:W-:Y:S01]  /*2980*/  @!PT LDS RZ, [RZ] ;  /* 0x00000000fffff984 */ /* 0x000fe20000000800 */
[----:B------:R2:W-:Y:S06]  /*2990*/  MEMBAR.ALL.CTA ;  /* 0x0000000000007992 */ /* 0x0005ec0000008000 */
[----:B--2---:R-:W2:Y:S01]  /*29a0*/  FENCE.VIEW.ASYNC.S ;  /* 0x00000000000073c6 */ /* 0x004ea20000000000 */
[----:B------:R-:W-:Y:S01]  /*29b0*/  SEL R11, R11, RZ, P1 ;  /* 0x000000ff0b0b7207 */ /* 0x000fe20000800000 */
[----:B--2---:R2:W-:Y:S01]  /*29c0*/  SYNCS.ARRIVE.TRANS64.RED.A1T0 RZ, [R0+URZ], RZ ;  /* 0x000000ff00ff79a7 */ /* 0x0045e200081004ff */
[----:B-1----:R-:W-:-:S02]  /*29d0*/  LOP3.LUT P3, RZ, R6, 0x1, RZ, 0xc0, !PT ;  /* 0x0000000106ff7812 */ /* 0x002fc4000786c0ff */
[----:B------:R-:W-:-:S04]  /*29e0*/  SEL R4, RZ, 0x1, P1 ;  /* 0x00000001ff047807 */ /* 0x000fc80000800000 */
[----:B------:R-:W-:Y:S02]  /*29f0*/  LOP3.LUT R10, R10, R4, RZ, 0x3c, !PT ;  /* 0x000000040a0a7212 */ /* 0x000fe400078e3cff */
[----:B--2---:R-:W-:-:S04]  /*2a00*/  SEL R0, RZ, 0x1, P0 ;  /* 0x00000001ff007807 */ /* 0x004fc80000000000 */
[----:B------:R-:W-:Y:S01]  /*2a10*/  LOP3.LUT R9, R9, R0, RZ, 0x3c, !PT ;  /* 0x0000000009097212 */ /* 0x000fe200078e3cff */
[----:B------:R-:W-:Y:S06]  /*2a20*/  @P3 BRA `(.L_x_46) ;  /* 0xfffffffc002c3947 */ /* 0x000fec000383ffff */
[----:B------:R-:W-:Y:S01]  /*2a30*/  ULEA UR5, UR6, UR37, 0x3 ;  /* 0x0000002506057291 */ /* 0x000fe2000f8e18ff */
[----:B------:R-:W-:-:S08]  /*2a40*/  SHF.L.U32 R2, R12, 0x1f, RZ ;  /* 0x0000001f0c027819 */ /* 0x000fd000000006ff */
[----:B------:R-:W1:Y:S02]  /*2a50*/  SYNCS.PHASECHK.TRANS64 P0, [UR5+0xb0], R2 ;  /* 0x0000b002ff0075a7 */ /* 0x000e640008001005 */
[----:B-1----:R-:W-:Y:S05]  /*2a60*/  @P0 BRA `(.L_x_47) ;  /* 0x0000000000080947 */ /* 0x002fea0003800000 */
[----:B------:R-:W1:Y:S02]  /*2a70*/  SYNCS.PHASECHK.TRANS64.TRYWAIT P0, [UR5+0xb0], R2 ;  /* 0x0000b002ff0075a7 */ /* 0x000e640008001105 */
[----:B-1----:R-:W-:Y:S05]  /*2a80*/  @!P0 BRA `(.L_x_48) ;  /* 0x00000048001c8947 */ /* 0x002fea0003800000 */
.L_x_47:
[----:B------:R-:W-:-:S04]  /*2a90*/  UIADD3 UR4, UPT, UPT, UR6, 0x1, URZ ;  /* 0x0000000106047890 */ /* 0x000fc8000fffe0ff */
[----:B------:R-:W-:-:S04]  /*2aa0*/  UISETP.NE.AND UP0, UPT, UR4, 0x2, UPT ;  /* 0x000000020400788c */ /* 0x000fc8000bf05270 */
[----:B------:R-:W-:Y:S02]  /*2ab0*/  USEL UR7, URZ, 0x1, UP0 ;  /* 0x00000001ff077887 */ /* 0x000fe40008000000 */
[----:B------:R-:W-:-:S04]  /*2ac0*/  USEL UR4, UR4, URZ, UP0 ;  /* 0x000000ff04047287 */ /* 0x000fc80008000000 */
[----:B------:R-:W-:Y:S01]  /*2ad0*/  ULEA UR4, UR4, UR37, 0x3 ;  /* 0x0000002504047291 */ /* 0x000fe2000f8e18ff */
[----:B-1----:R-:W-:-:S04]  /*2ae0*/  LOP3.LUT R2, R12, UR7, RZ, 0x3c, !PT ;  /* 0x000000070c027c12 */ /* 0x002fc8000f8e3cff */
[----:B------:R-:W-:-:S04]  /*2af0*/  SHF.L.U32 R0, R2, 0x1f, RZ ;  /* 0x0000001f02007819 */ /* 0x000fc800000006ff */
[----:B------:R-:W1:Y:S02]  /*2b00*/  SYNCS.PHASECHK.TRANS64 P0, [UR4+0xb0], R0 ;  /* 0x0000b000ff0075a7 */ /* 0x000e640008001004 */
[----:B-1----:R-:W-:Y:S05]  /*2b10*/  @P0 EXIT ;  /* 0x000000000000094d */ /* 0x002fea0003800000 */
[----:B------:R-:W-:Y:S02]  /*2b20*/  SHF.L.U32 R2, R2, 0x1f, RZ ;  /* 0x0000001f02027819 */ /* 0x000fe400000006ff */
[----:B------:R-:W-:-:S07]  /*2b30*/  MOV R0, UR4 ;  /* 0x0000000400007c02 */ /* 0x000fce0008000f00 */
.L_x_49:
[----:B-1----:R1:W2:Y:S02]  /*2b40*/  SYNCS.PHASECHK.TRANS64.TRYWAIT P0, [R0+URZ+0xb0], R2 ;  /* 0x0000b002000075a7 */ /* 0x0022a400080011ff */
[----:B--2---:R-:W-:Y:S05]  /*2b50*/  @!P0 NANOSLEEP.SYNCS 0x989680 ;  /* 0x009896800000895d */ /* 0x004fea0003900000 */
[----:B------:R-:W2:Y:S02]  /*2b60*/  @!P0 SYNCS.PHASECHK.TRANS64 P0, [R0+URZ+0xb0], R2 ;  /* 0x0000b002000085a7 */ /* 0x000ea400080010ff */
[----:B--2---:R-:W-:Y:S05]  /*2b70*/  @P0 EXIT ;  /* 0x000000000000094d */ /* 0x004fea0003800000 */
[----:B------:R-:W-:Y:S05]  /*2b80*/  BRA `(.L_x_49) ;  /* 0xfffffffc00ec7947 */ /* 0x000fea000383ffff */
.L_x_42:
[----:B------:R-:W-:-:S09]  /*2b90*/  UISETP.NE.AND UP1, UPT, UR8, URZ, UPT ;  /* 0x000000ff0800728c */ /* 0x000fd2000bf25270 */
[----:B------:R-:W-:Y:S05]  /*2ba0*/  BRA.U UP1, `(.L_x_50) ;  /* 0x0000000d01cc7547 */ /* 0x000fea000b800000 */
[----:B------:R-:W-:Y:S01]  /*2bb0*/  UMOV UR4, 0x40 ;  /* 0x0000004000047882 */ /* 0x000fe20000000000 */
[----:B------:R-:W-:Y:S01]  /*2bc0*/  NOP ;  /* 0x0000000000007918 */ /* 0x000fe20000000000 */
[----:B------:R-:W-:Y:S01]  /*2bd0*/  ULEA UR4, UR37, UR4, 0x18 ;  /* 0x0000000425047291 */ /* 0x000fe2000f8ec0ff */
[----:B------:R-:W-:Y:S02]  /*2be0*/  UMOV UR5, 0x400 ;  /* 0x0000040000057882 */ /* 0x000fe40000000000 */
[----:B------:R-:W-:-:S06]  /*2bf0*/  ULEA UR37, UR37, UR5, 0x18 ;  /* 0x0000000525257291 */ /* 0x000fcc000f8ec0ff */
[----:B------:R-:W1:Y:S02]  /*2c00*/  LDS.U8 R0, [UR4+0x1c] ;  /* 0x00001c04ff007984 */ /* 0x000e640008000000 */
[----:B-1----:R-:W-:-:S13]  /*2c10*/  ISETP.NE.AND P0, PT, R0, RZ, PT ;  /* 0x000000ff0000720c */ /* 0x002fda0003f05270 */
[----:B------:R-:W-:Y:S05]  /*2c20*/  @P0 BRA `(.L_x_51) ;  /* 0x0000000000580947 */ /* 0x000fea0003800000 */
[----:B------:R-:W-:-:S13]  /*2c30*/  ELECT P0, URZ, PT ;  /* 0x0000000000ff782f */ /* 0x000fda0003800000 */
[----:B------:R-:W-:Y:S05]  /*2c40*/  @!P0 BRA `(.L_x_52) ;  /* 0x0000000000608947 */ /* 0x000fea0003800000 */
[----:B------:R-:W-:Y:S01]  /*2c50*/  UMOV UR5, 0x10 ;  /* 0x0000001000057882 */ /* 0x000fe20000000000 */
[----:B------:R-:W-:Y:S01]  /*2c60*/  HFMA2 R0, -RZ, RZ, 0, 5.9604644775390625e-08 ;  /* 0x00000001ff007431 */ /* 0x000fe200000001ff */
[----:B------:R-:W-:-:S03]  /*2c70*/  MOV R2, 0xffff ;  /* 0x0000ffff00027802 */ /* 0x000fc60000000f00 */
[----:B------:R-:W-:Y:S04]  /*2c80*/  DEPBAR.LE SB1, 0x36 ;  /* 0x00009d800000791a */ /* 0x000fe80000000000 */
[----:B------:R-:W1:Y:S02]  /*2c90*/  UTCATOMSWS.FIND_AND_SET.ALIGN UP0, UR5, UR5 ;  /* 0x00000005000575e3 */ /* 0x000e640008000800 */
[----:B-1----:R-:W-:Y:S01]  /*2ca0*/  MOV R3, UR5 ;  /* 0x0000000500037c02 */ /* 0x002fe20008000f00 */
[----:B------:R-:W-:Y:S06]  /*2cb0*/  BRA.U UP0, `(.L_x_53) ;  /* 0x0000000100187547 */ /* 0x000fec000b800000 */
.L_x_54:
[----:B------:R-:W-:Y:S05]  /*2cc0*/  NANOSLEEP 0x64 ;  /* 0x000000640000795d */ /* 0x000fea0003800000 */
[----:B------:R-:W-:-:S05]  /*2cd0*/  UMOV UR5, 0x10 ;  /* 0x0000001000057882 */ /* 0x000fca0000000000 */
[----:B------:R-:W-:Y:S04]  /*2ce0*/  DEPBAR.LE SB1, 0x36 ;  /* 0x00009d800000791a */ /* 0x000fe80000000000 */
[----:B------:R-:W1:Y:S02]  /*2cf0*/  UTCATOMSWS.FIND_AND_SET.ALIGN UP0, UR5, UR5 ;  /* 0x00000005000575e3 */ /* 0x000e640008000800 */
[----:B-1----:R-:W-:Y:S01]  /*2d00*/  MOV R3, UR5 ;  /* 0x0000000500037c02 */ /* 0x002fe20008000f00 */
[----:B------:R-:W-:Y:S05]  /*2d10*/  BRA.U !UP0, `(.L_x_54) ;  /* 0xfffffffd08e87547 */ /* 0x000fea000b83ffff */
.L_x_53:
[-C--:B------:R-:W-:Y:S02]  /*2d20*/  SHF.L.U32 R2, R2, R3.reuse, RZ ;  /* 0x0000000302027219 */ /* 0x080fe400000006ff */
[----:B------:R-:W-:Y:S01]  /*2d30*/  SHF.L.U32 R0, R0, R3, RZ ;  /* 0x0000000300007219 */ /* 0x000fe200000006ff */
[----:B------:R-:W-:Y:S02]  /*2d40*/  IMAD.SHL.U32 R3, R3, 0x20, RZ ;  /* 0x0000002003037824 */ /* 0x000fe400078e00ff */
[----:B------:R1:W-:Y:S04]  /*2d50*/  ATOMS.OR RZ, [UR4+0x14], R2 ;  /* 0x00001402ffff798c */ /* 0x0003e8000b000004 */
[----:B------:R1:W-:Y:S04]  /*2d60*/  ATOMS.OR RZ, [UR4+0x18], R0 ;  /* 0x00001800ffff798c */ /* 0x0003e8000b000004 */
[----:B------:R1:W-:Y:S01]  /*2d70*/  STS [UR37+0x150], R3 ;  /* 0x00015003ff007988 */ /* 0x0003e20008000825 */
[----:B------:R-:W-:Y:S05]  /*2d80*/  BRA `(.L_x_52) ;  /* 0x0000000000107947 */ /* 0x000fea0003800000 */
.L_x_51:
[----:B------:R-:W-:Y:S02]  /*2d90*/  MOV R0, 0xffffffff ;  /* 0xffffffff00007802 */ /* 0x000fe40000000f00 */
[----:B------:R-:W-:-:S03]  /*2da0*/  MOV R2, 0x2dd0 ;  /* 0x00002dd000027802 */ /* 0x000fc60000000f00 */
[----:B------:R1:W-:Y:S04]  /*2db0*/  STS [UR37+0x150], R0 ;  /* 0x00015000ff007988 */ /* 0x0003e80008000825 */
[----:B-1-3-5:R-:W-:Y:S05]  /*2dc0*/  CALL.REL.NOINC `($__internal_1_$__cuda_sm10x_tcgen05_guardrail_trap_phase_invalid_during_alloc) ;  /* 0x0000004800f07944 */ /* 0x02afea0003c00000 */
.L_x_52:
[----:B------:R-:W-:Y:S05]  /*2dd0*/  WARPSYNC.ALL ;  /* 0x0000000000007948 */ /* 0x000fea0003800000 */
[----:B------:R-:W2:Y:S01]  /*2de0*/  S2UR UR5, SR_CgaCtaId ;  /* 0x00000000000579c3 */ /* 0x000ea20000008800 */
[----:B------:R-:W-:Y:S01]  /*2df0*/  UMOV UR4, 0x400 ;  /* 0x0000040000047882 */ /* 0x000fe20000000000 */
[----:B------:R-:W-:-:S06]  /*2e00*/  NOP ;  /* 0x0000000000007918 */ /* 0x000fcc0000000000 */
[----:B------:R-:W-:Y:S06]  /*2e10*/  BAR.ARV 0x6, 0xa0 ;  /* 0x0182800000007b1d */ /* 0x000fec0000002000 */
[----:B------:R-:W4:Y:S01]  /*2e20*/  LDCU UR7, c[0x0][0x38c] ;  /* 0x00007180ff0777ac */ /* 0x000f220008000800 */
[----:B------:R-:W-:Y:S01]  /*2e30*/  IMAD.MOV.U32 R11, RZ, RZ, 0x1 ;  /* 0x00000001ff0b7424 */ /* 0x000fe200078e00ff */
[----:B------:R-:W-:Y:S01]  /*2e40*/  CS2R R8, SRZ ;  /* 0x0000000000087805 */ /* 0x000fe2000001ff00 */
[----:B------:R-:W-:Y:S01]  /*2e50*/  IMAD.MOV.U32 R10, RZ, RZ, RZ ;  /* 0x000000ffff0a7224 */ /* 0x000fe200078e00ff */
[----:B------:R-:W3:Y:S01]  /*2e60*/  LDCU UR6, c[0x0][0x38c] ;  /* 0x00007180ff0677ac */ /* 0x000ee20008000800 */
[----:B------:R-:W-:Y:S01]  /*2e70*/  UMOV UR15, URZ ;  /* 0x000000ff000f7c82 */ /* 0x000fe20008000000 */
[----:B------:R-:W-:Y:S01]  /*2e80*/  UMOV UR14, URZ ;  /* 0x000000ff000e7c82 */ /* 0x000fe20008000000 */
[----:B--2---:R-:W-:Y:S01]  /*2e90*/  ULEA UR5, UR5, UR4, 0x18 ;  /* 0x0000000405057291 */ /* 0x004fe2000f8ec0ff */
[----:B------:R-:W-:Y:S01]  /*2ea0*/  UMOV UR24, 0x0 ;  /* 0x0000000000187882 */ /* 0x000fe20000000000 */
[----:B------:R-:W-:-:S02]  /*2eb0*/  UMOV UR25, 0x4100010 ;  /* 0x0410001000197882 */ /* 0x000fc40000000000 */
[----:B------:R-:W-:Y:S02]  /*2ec0*/  UIADD3 UR10, UPT, UPT, UR5, 0x3400, URZ ;  /* 0x00003400050a7890 */ /* 0x000fe4000fffe0ff */
[----:B------:R-:W-:Y:S02]  /*2ed0*/  UIADD3 UR11, UPT, UPT, UR5, 0xf400, URZ ;  /* 0x0000f400050b7890 */ /* 0x000fe4000fffe0ff */
[----:B----4-:R-:W-:Y:S01]  /*2ee0*/  UIADD3 UR7, UPT, UPT, UR7, 0x3f, URZ ;  /* 0x0000003f07077890 */ /* 0x010fe2000fffe0ff */
[----:B-1----:R-:W1:Y:S01]  /*2ef0*/  LDS R0, [UR5+0x150] ;  /* 0x00015005ff007984 */ /* 0x002e620008000800 */
[----:B------:R-:W-:Y:S02]  /*2f00*/  USHF.R.U32.HI UR10, URZ, 0x4, UR10 ;  /* 0x00000004ff0a7899 */ /* 0x000fe4000801160a */
[----:B------:R-:W-:Y:S02]  /*2f10*/  USHF.R.S32.HI UR4, URZ, 0x1f, UR7 ;  /* 0x0000001fff047899 */ /* 0x000fe40008011407 */
[----:B------:R-:W-:-:S02]  /*2f20*/  USHF.R.U32.HI UR11, URZ, 0x4, UR11 ;  /* 0x00000004ff0b7899 */ /* 0x000fc4000801160b */
[----:B------:R-:W-:Y:S02]  /*2f30*/  ULEA.HI UR4, UR4, UR7, URZ, 0x6 ;  /* 0x0000000704047291 */ /* 0x000fe4000f8f30ff */
[----:B------:R-:W-:Y:S02]  /*2f40*/  ULOP3.LUT UR10, UR10, 0x3fff, URZ, 0xc0, !UPT ;  /* 0x00003fff0a0a7892 */ /* 0x000fe4000f8ec0ff */
[----:B------:R-:W-:Y:S02]  /*2f50*/  USHF.R.S32.HI UR4, URZ, 0x6, UR4 ;  /* 0x00000006ff047899 */ /* 0x000fe40008011404 */
[----:B------:R-:W-:Y:S02]  /*2f60*/  ULOP3.LUT UR11, UR11, 0x3fff, URZ, 0xc0, !UPT ;  /* 0x00003fff0b0b7892 */ /* 0x000fe4000f8ec0ff */
[----:B------:R-:W-:Y:S01]  /*2f70*/  UISETP.LT.AND UP0, UPT, UR4, 0x1, UPT ;  /* 0x000000010400788c */ /* 0x000fe2000bf01270 */
[----:B------:R-:W-:Y:S01]  /*2f80*/  UMOV UR22, 0x0 ;  /* 0x0000000000167882 */ /* 0x000fe20000000000 */
[----:B------:R-:W-:-:S02]  /*2f90*/  UMOV UR23, 0x4100010 ;  /* 0x0410001000177882 */ /* 0x000fc40000000000 */
[----:B------:R-:W-:Y:S02]  /*2fa0*/  USEL UR9, UR4, 0x1, !UP0 ;  /* 0x0000000104097887 */ /* 0x000fe4000c000000 */
[----:B------:R-:W-:Y:S02]  /*2fb0*/  ULOP3.LUT UR10, UR10, 0x10000, URZ, 0xfc, !UPT ;  /* 0x000100000a0a7892 */ /* 0x000fe4000f8efcff */
[----:B------:R-:W-:Y:S02]  /*2fc0*/  ULOP3.LUT UR11, UR11, 0x10000, URZ, 0xfc, !UPT ;  /* 0x000100000b0b7892 */ /* 0x000fe4000f8efcff */
[----:B------:R-:W-:Y:S02]  /*2fd0*/  UIADD3 UR9, UPT, UPT, -UR9, URZ, URZ ;  /* 0x000000ff09097290 */ /* 0x000fe4000fffe1ff */
[----:B---3--:R-:W-:Y:S01]  /*2fe0*/  UISETP.GE.AND UP3, UPT, UR6, 0x1, UPT ;  /* 0x000000010600788c */ /* 0x008fe2000bf66270 */
[----:B------:R-:W-:Y:S01]  /*2ff0*/  UMOV UR20, 0x0 ;  /* 0x0000000000147882 */ /* 0x000fe20000000000 */
[----:B------:R-:W-:Y:S01]  /*3000*/  UMOV UR21, 0x4100010 ;  /* 0x0410001000157882 */ /* 0x000fe20000000000 */
[----:B------:R-:W-:Y:S01]  /*3010*/  UMOV UR18, 0x0 ;  /* 0x0000000000127882 */ /* 0x000fe20000000000 */
[----:B------:R-:W-:Y:S01]  /*3020*/  UMOV UR19, 0x4100010 ;  /* 0x0410001000137882 */ /* 0x000fe20000000000 */
[----:B-1----:R-:W-:-:S15]  /*3030*/  R2UR UR16, R0 ;  /* 0x00000000001072ca */ /* 0x002fde00000e0000 */
.L_x_61:
[----:B------:R-:W-:Y:S02]  /*3040*/  LEA R0, R10, UR5, 0x3 ;  /* 0x000000050a007c11 */ /* 0x000fe4000f8e18ff */
[----:B------:R-:W-:Y:S02]  /*3050*/  SHF.L.U32 R2, R9, 0x1f, RZ ;  /* 0x0000001f09027819 */ /* 0x000fe400000006ff */
[----:B------:R-:W-:Y:S01]  /*3060*/  PLOP3.LUT P0, PT, PT, PT, UP3, 0x80, 0x8 ;  /* 0x000000000008781c */ /* 0x000fe20003f0f038 */
[----:B------:R-:W-:Y:S01]  /*3070*/  VIADD R3, R0, 0xb0 ;  /* 0x000000b000037836 */ /* 0x000fe20000000000 */
[----:B-1----:R-:W1:Y:S02]  /*3080*/  SYNCS.PHASECHK.TRANS64.TRYWAIT P1, [R0+URZ+0xa0], R2 ;  /* 0x0000a002000075a7 */ /* 0x002e6400080211ff */
[----:B-1-3--:R-:W-:Y:S09]  /*3090*/  @!P1 BRA `(.L_x_55) ;  /* 0x0000004000b09947 */ /* 0x00aff20003800000 */
.L_x_136:
[----:B------:R-:W-:Y:S01]  /*30a0*/  LEA R4, R10, UR5, 0x4 ;  /* 0x000000050a047c11 */ /* 0x000fe2000f8e20ff */
[----:B------:R-:W-:Y:S01]  /*30b0*/  @UP3 ULEA UR6, UR14, UR5, 0x3 ;  /* 0x000000050e063291 */ /* 0x000fe2000f8e18ff */
[----:B------:R-:W-:Y:S01]  /*30c0*/  PLOP3.LUT P2, PT, PT, PT, PT, 0x80, 0x8 ;  /* 0x000000000008781c */ /* 0x000fe20003f4f070 */
[----:B------:R-:W-:Y:S01]  /*30d0*/  ULEA UR7, UR15, UR5, 0x3 ;  /* 0x000000050f077291 */ /* 0x000fe2000f8e18ff */
[----:B------:R-:W-:Y:S02]  /*30e0*/  PRMT R3, RZ, 0x654, R3 ;  /* 0x00000654ff037816 */ /* 0x000fe40000000003 */
[----:B------:R-:W2:Y:S01]  /*30f0*/  LDS.128 R4, [R4+0x130] ;  /* 0x0001300004047984 */ /* 0x000ea20000000c00 */
[----:B-1----:R-:W-:Y:S02]  /*3100*/  @P0 SHF.L.U32 R2, R8, 0x1f, RZ ;  /* 0x0000001f08020819 */ /* 0x002fe400000006ff */
[----:B------:R-:W-:Y:S01]  /*3110*/  SHF.L.U32 R0, R11, 0x1f, RZ ;  /* 0x0000001f0b007819 */ /* 0x000fe200000006ff */
[----:B------:R-:W-:Y:S01]  /*3120*/  @!PT LDS RZ, [RZ] ;  /* 0x00000000fffff984 */ /* 0x000fe20000000800 */
[----:B------:R-:W-:Y:S01]  /*3130*/  @!PT LDS RZ, [RZ] ;  /* 0x00000000fffff984 */ /* 0x000fe20000000800 */
[----:B------:R-:W-:Y:S01]  /*3140*/  @!PT LDS RZ, [RZ] ;  /* 0x00000000fffff984 */ /* 0x000fe20000000800 */
[----:B------:R-:W-:Y:S01]  /*3150*/  @!PT LDS RZ, [RZ] ;  /* 0x00000000fffff984 */ /* 0x000fe20000000800 */
[----:B------:R1:W-:Y:S06]  /*3160*/  MEMBAR.ALL.CTA ;  /* 0x0000000000007992 */ /* 0x0003ec0000008000 */
[----:B-1----:R-:W1:Y:S02]  /*3170*/  FENCE.VIEW.ASYNC.S ;  /* 0x00000000000073c6 */ /* 0x002e640000000000 */
[----:B-1----:R1:W-:Y:S01]  /*3180*/  SYNCS.ARRIVE.TRANS64.RED.A1T0 RZ, [R3+URZ], RZ ;  /* 0x000000ff03ff79a7 */ /* 0x0023e200081004ff */
[----:B------:R1:W3:Y:S01]  /*3190*/  @P0 SYNCS.PHASECHK.TRANS64.TRYWAIT P2, [UR6], R2 ;  /* 0x00000002ff0005a7 */ /* 0x0002e20008041106 */
[----:B------:R-:W-:Y:S01]  /*31a0*/  ULEA.HI UR6, UR15, UR15, URZ, 0x1 ;  /* 0x0000000f0f067291 */ /* 0x000fe2000f8f08ff */
[----:B--2---:R-:W-:-:S03]  /*31b0*/  LOP3.LUT P1, RZ, R6, 0x1, RZ, 0xc0, !PT ;  /* 0x0000000106ff7812 */ /* 0x004fc6000782c0ff */
[----:B------:R-:W-:Y:S02]  /*31c0*/  USHF.L.U32 UR8, UR6, 0x5, URZ ;  /* 0x0000000506087899 */ /* 0x000fe400080006ff */
[----:B------:R-:W-:Y:S02]  /*31d0*/  ULOP3.LUT UR6, UR6, 0xffe, URZ, 0xc0, !UPT ;  /* 0x00000ffe06067892 */ /* 0x000fe4000f8ec0ff */
[----:B------:R-:W-:Y:S02]  /*31e0*/  ULOP3.LUT UR8, UR8, 0xffffffc0, URZ, 0xc0, !UPT ;  /* 0xffffffc008087892 */ /* 0x000fe4000f8ec0ff */
[----:B------:R-:W-:Y:S02]  /*31f0*/  UIADD3 UR6, UPT, UPT, -UR6, UR15, URZ ;  /* 0x0000000f06067290 */ /* 0x000fe4000fffe1ff */
[----:B------:R-:W-:Y:S01]  /*3200*/  UIADD3 UR8, UPT, UPT, UR16, UR8, URZ ;  /* 0x0000000810087290 */ /* 0x000fe2000fffe0ff */
[----:B------:R-:W2:Y:S03]  /*3210*/  SYNCS.PHASECHK.TRANS64.TRYWAIT P0, [UR7+0xe0], R0 ;  /* 0x0000e000ff0075a7 */ /* 0x000ea60008001107 */
[----:B------:R-:W-:Y:S01]  /*3220*/  ULEA UR8, UR6, UR8, 0x14 ;  /* 0x0000000806087291 */ /* 0x000fe2000f8ea0ff */
[----:B-123--:R-:W-:Y:S11]  /*3230*/  @!P0 BRA `(.L_x_56) ;  /* 0x00000040005c8947 */ /* 0x00eff60003800000 */
.L_x_138:
[----:B------:R-:W-:Y:S01]  /*3240*/  IADD3 R10, PT, PT, R10, 0x1, RZ ;  /* 0x000000010a0a7810 */ /* 0x000fe20007ffe0ff */
[----:B------:R-:W-:Y:S06]  /*3250*/  BRA.U !UP3, `(.L_x_57) ;  /* 0x000000010bc07547 */ /* 0x000fec000b800000 */
[----:B------:R-:W-:Y:S01]  /*3260*/  UPLOP3.LUT UP4, UPT, UPT, UPT, UPT, 0x40, 0x4 ;  /* 0x000000000004789c */ /* 0x000fe20003f8e870 */
[----:B------:R-:W-:Y:S01]  /*3270*/  UMOV UR13, UR9 ;  /* 0x00000009000d7c82 */ /* 0x000fe20008000000 */
[----:B------:R-:W-:Y:S01]  /*3280*/  UMOV UR12, UR4 ;  /* 0x00000004000c7c82 */ /* 0x000fe20008000000 */
[----:B------:R-:W-:-:S08]  /*3290*/  UMOV UR17, UR14 ;  /* 0x0000000e00117c82 */ /* 0x000fd00008000000 */
.L_x_60:
[----:B------:R-:W-:Y:S02]  /*32a0*/  UIADD3 UR13, UPT, UPT, UR13, 0x1, URZ ;  /* 0x000000010d0d7890 */ /* 0x000fe4000fffe0ff */
[----:B--2---:R-:W-:Y:S02]  /*32b0*/  ULEA UR6, UR17, UR5, 0x3 ;  /* 0x0000000511067291 */ /* 0x004fe4000f8e18ff */
[----:B------:R-:W-:Y:S01]  /*32c0*/  UISETP.NE.AND UP0, UPT, UR13, URZ, UPT ;  /* 0x000000ff0d00728c */ /* 0x000fe2000bf05270 */
[----:B---3--:R-:W-:Y:S10]  /*32d0*/  @P2 BRA `(.L_x_58) ;  /* 0x00000000000c2947 */ /* 0x008ff40003800000 */
[----:B-1----:R-:W-:Y:S04]  /*32e0*/  SHF.L.U32 R2, R8, 0x1f, RZ ;  /* 0x0000001f08027819 */ /* 0x002fe800000006ff */
[----:B------:R-:W1:Y:S02]  /*32f0*/  SYNCS.PHASECHK.TRANS64.TRYWAIT P0, [UR6], R2 ;  /* 0x00000002ff0075a7 */ /* 0x000e640008001106 */
[----:B-1----:R-:W-:Y:S05]  /*3300*/  @!P0 BRA `(.L_x_59) ;  /* 0x0000004000408947 */ /* 0x002fea0003800000 */
.L_x_58:
[----:B------:R-:W-:Y:S01]  /*3310*/  UISETP.NE.AND UP1, UPT, UR12, 0x1, UPT ;  /* 0x000000010c00788c */ /* 0x000fe2000bf25270 */
[----:B------:R-:W-:Y:S01]  /*3320*/  PLOP3.LUT P2, PT, PT, PT, PT, 0x80, 0x8 ;  /* 0x000000000008781c */ /* 0x000fe20003f4f070 */
[----:B------:R-:W-:Y:S02]  /*3330*/  UIADD3 UR14, UPT, UPT, UR17, 0x1, URZ ;  /* 0x00000001110e7890 */ /* 0x000fe4000fffe0ff */
[----:B------:R-:W-:Y:S02]  /*3340*/  ULEA UR28, UR17, UR11, 0x9 ;  /* 0x0000000b111c7291 */ /* 0x000fe4000f8e48ff */
[----:B------:R-:W-:Y:S01]  /*3350*/  UISETP.NE.AND UP2, UPT, UR14, 0x6, UPT ;  /* 0x000000060e00788c */ /* 0x000fe2000bf45270 */
[----:B------:R-:W-:Y:S01]  /*3360*/  PLOP3.LUT P0, PT, PT, PT, UP1, 0x80, 0x8 ;  /* 0x000000000008781c */ /* 0x000fe20003f0f018 */
[----:B------:R-:W-:Y:S02]  /*3370*/  UIADD3 UR40, UPT, UPT, UR28, 0x2, URZ ;  /* 0x000000021c287890 */ /* 0x000fe4000fffe0ff */
[----:B------:R-:W-:Y:S02]  /*3380*/  USEL UR27, URZ, 0x1, UP2 ;  /* 0x00000001ff1b7887 */ /* 0x000fe40009000000 */
[----:B------:R-:W-:Y:S02]  /*3390*/  USEL UR14, UR14, URZ, UP2 ;  /* 0x000000ff0e0e7287 */ /* 0x000fe40009000000 */
[----:B------:R-:W-:Y:S02]  /*33a0*/  UIADD3 UR36, UPT, UPT, UR28, 0x4, URZ ;  /* 0x000000041c247890 */ /* 0x000fe4000fffe0ff */
[----:B------:R-:W-:Y:S01]  /*33b0*/  @UP1 ULEA UR26, UR14, UR5, 0x3 ;  /* 0x000000050e1a1291 */ /* 0x000fe2000f8e18ff */
[----:B------:R-:W-:Y:S01]  /*33c0*/  LOP3.LUT R8, R8, UR27, RZ, 0x3c, !PT ;  /* 0x0000001b08087c12 */ /* 0x000fe2000f8e3cff */
[----:B------:R-:W-:Y:S02]  /*33d0*/  UIADD3 UR32, UPT, UPT, UR28, 0x6, URZ ;  /* 0x000000061c207890 */ /* 0x000fe4000fffe0ff */
[----:B------:R-:W-:Y:S01]  /*33e0*/  UIADD3 UR6, UPT, UPT, UR6, 0x30, URZ ;  /* 0x0000003006067890 */ /* 0x000fe2000fffe0ff */
[----:B-1----:R-:W-:Y:S01]  /*33f0*/  @P0 SHF.L.U32 R0, R8, 0x1f, RZ ;  /* 0x0000001f08000819 */ /* 0x002fe200000006ff */
[----:B------:R-:W-:Y:S01]  /*3400*/  UIADD3 UR12, UPT, UPT, UR12, -0x1, URZ ;  /* 0xffffffff0c0c7890 */ /* 0x000fe2000fffe0ff */
[----:B------:R-:W-:Y:S02]  /*3410*/  UMOV UR29, 0x40004040 ;  /* 0x40004040001d7882 */ /* 0x000fe40000000000 */
[----:B------:R2:W3:Y:S01]  /*3420*/  @P0 SYNCS.PHASECHK.TRANS64.TRYWAIT P2, [UR26], R0 ;  /* 0x00000000ff0005a7 */ /* 0x0004e2000804111a */
[----:B------:R-:W-:Y:S01]  /*3430*/  ULEA UR26, UR17, UR10, 0x9 ;  /* 0x0000000a111a7291 */ /* 0x000fe2000f8e48ff */
[----:B------:R-:W-:Y:S01]  /*3440*/  UMOV UR27, 0x40004040 ;  /* 0x40004040001b7882 */ /* 0x000fe20000000000 */
[----:B------:R-:W-:Y:S02]  /*3450*/  UMOV UR41, 0x40004040 ;  /* 0x4000404000297882 */ /* 0x000fe40000000000 */
[----:B------:R-:W-:Y:S02]  /*3460*/  UIADD3 UR38, UPT, UPT, UR26, 0x2, URZ ;  /* 0x000000021a267890 */ /* 0x000fe4000fffe0ff */
[----:B------:R-:W-:Y:S02]  /*3470*/  UIADD3 UR34, UPT, UPT, UR26, 0x4, URZ ;  /* 0x000000041a227890 */ /* 0x000fe4000fffe0ff */
[----:B------:R-:W-:Y:S01]  /*3480*/  UIADD3 UR30, UPT, UPT, UR26, 0x6, URZ ;  /* 0x000000061a1e7890 */ /* 0x000fe2000fffe0ff */
[----:B------:R2:W-:Y:S01]  /*3490*/  UTCHMMA gdesc[UR26], gdesc[UR28], tmem[UR8], tmem[UR24], idesc[UR25], UP4 ;  /* 0x00ff181c1a0075ea */ /* 0x0005e2000a000008 */
[----:B------:R-:W-:Y:S01]  /*34a0*/  UPLOP3.LUT UP4, UPT, UPT, UPT, UPT, 0x80, 0x8 ;  /* 0x000000000008789c */ /* 0x000fe20003f8f070 */
[----:B------:R-:W-:Y:S01]  /*34b0*/  UMOV UR39, 0x40004040 ;  /* 0x4000404000277882 */ /* 0x000fe20000000000 */
[----:B------:R-:W-:Y:S01]  /*34c0*/  UMOV UR37, 0x40004040 ;  /* 0x4000404000257882 */ /* 0x000fe20000000000 */
[----:B------:R2:W-:Y:S01]  /*34d0*/  UTCHMMA gdesc[UR38], gdesc[UR40], tmem[UR8], tmem[UR22], idesc[UR23], UPT ;  /* 0x00ff1628260075ea */ /* 0x0005e2000b800008 */
[----:B------:R-:W-:Y:S01]  /*34e0*/  UMOV UR35, 0x40004040 ;  /* 0x4000404000237882 */ /* 0x000fe20000000000 */
[----:B------:R-:W-:Y:S01]  /*34f0*/  UMOV UR33, 0x40004040 ;  /* 0x4000404000217882 */ /* 0x000fe20000000000 */
[----:B------:R-:W-:Y:S01]  /*3500*/  UMOV UR31, 0x40004040 ;  /* 0x40004040001f7882 */ /* 0x000fe20000000000 */
[----:B------:R2:W-:Y:S01]  /*3510*/  UTCHMMA gdesc[UR34], gdesc[UR36], tmem[UR8], tmem[UR20], idesc[UR21], UPT ;  /* 0x00ff1424220075ea */ /* 0x0005e2000b800008 */
[----:B------:R2:W-:Y:S01]  /*3520*/  UTCHMMA gdesc[UR30], gdesc[UR32], tmem[UR8], tmem[UR18], idesc[UR19], UPT ;  /* 0x00ff12201e0075ea */ /* 0x0005e2000b800008 */
[----:B------:R2:W-:Y:S01]  /*3530*/  UTCBAR [UR6], URZ ;  /* 0x000000ff060073e9 */ /* 0x0005e200080000ff */
[----:B------:R-:W-:Y:S01]  /*3540*/  UMOV UR17, UR14 ;  /* 0x0000000e00117c82 */ /* 0x000fe20008000000 */
[----:B------:R-:W-:Y:S05]  /*3550*/  BRA.U UP0, `(.L_x_60) ;  /* 0xfffffffd00507547 */ /* 0x000fea000b83ffff */
.L_x_57:
[----:B------:R-:W-:Y:S01]  /*3560*/  UIADD3 UR15, UPT, UPT, UR15, 0x1, URZ ;  /* 0x000000010f0f7890 */ /* 0x000fe2000fffe0ff */
[C---:B------:R-:W-:Y:S01]  /*3570*/  ISETP.NE.AND P0, PT, R10.reuse, 0x2, PT ;  /* 0x000000020a00780c */ /* 0x040fe20003f05270 */
[----:B------:R-:W-:Y:S02]  /*3580*/  UIADD3 UR7, UPT, UPT, UR7, 0xc0, URZ ;  /* 0x000000c007077890 */ /* 0x000fe4000fffe0ff */
[----:B------:R-:W-:Y:S01]  /*3590*/  UISETP.NE.AND UP0, UPT, UR15, 0x4, UPT ;  /* 0x000000040f00788c */ /* 0x000fe2000bf05270 */
[----:B-12---:R-:W-:Y:S02]  /*35a0*/  SEL R0, RZ, 0x1, P0 ;  /* 0x00000001ff007807 */ /* 0x006fe40000000000 */
[----:B------:R-:W-:Y:S01]  /*35b0*/  SEL R10, R10, RZ, P0 ;  /* 0x000000ff0a0a7207 */ /* 0x000fe20000000000 */
[----:B------:R-:W-:Y:S01]  /*35c0*/  USEL UR6, URZ, 0x1, UP0 ;  /* 0x00000001ff067887 */ /* 0x000fe20008000000 */
[----:B------:R-:W-:Y:S01]  /*35d0*/  LOP3.LUT R9, R9, R0, RZ, 0x3c, !PT ;  /* 0x0000000009097212 */ /* 0x000fe200078e3cff */
[----:B------:R-:W-:Y:S01]  /*35e0*/  USEL UR15, UR15, URZ, UP0 ;  /* 0x000000ff0f0f7287 */ /* 0x000fe20008000000 */
[----:B------:R1:W-:Y:S03]  /*35f0*/  UTCBAR [UR7], URZ ;  /* 0x000000ff070073e9 */ /* 0x0003e600080000ff */
[----:B------:R-:W-:Y:S01]  /*3600*/  LOP3.LUT R11, R11, UR6, RZ, 0x3c, !PT ;  /* 0x000000060b0b7c12 */ /* 0x000fe2000f8e3cff */
[----:B------:R-:W-:Y:S07]  /*3610*/  @P1 BRA `(.L_x_61) ;  /* 0xfffffff800881947 */ /* 0x000fee000383ffff */
[----:B------:R-:W2:Y:S01]  /*3620*/  S2UR UR4, SR_CgaCtaId ;  /* 0x00000000000479c3 */ /* 0x000ea20000008800 */
[----:B------:R-:W-:Y:S01]  /*3630*/  ELECT P0, URZ, PT ;  /* 0x0000000000ff782f */ /* 0x000fe20003800000 */
[----:B------:R-:W-:Y:S01]  /*3640*/  IMAD.MOV.U32 R0, RZ, RZ, 0x1 ;  /* 0x00000001ff007424 */ /* 0x000fe200078e00ff */
[----:B------:R-:W-:Y:S01]  /*3650*/  UIADD3 UR5, UPT, UPT, UR5, 0xe0, URZ ;  /* 0x000000e005057890 */ /* 0x000fe2000fffe0ff */
[----:B------:R-:W-:Y:S01]  /*3660*/  SHF.L.U32 R2, R11, 0x1f, RZ ;  /* 0x0000001f0b027819 */ /* 0x000fe200000006ff */
[----:B------:R-:W-:-:S03]  /*3670*/  UMOV UR6, 0x40 ;  /* 0x0000004000067882 */ /* 0x000fc60000000000 */
[----:B------:R-:W-:Y:S01]  /*3680*/  UVIRTCOUNT.DEALLOC.SMPOOL 0x80 ;  /* 0x000000800000784c */ /* 0x000fe20000000000 */
[----:B--2---:R-:W-:Y:S02]  /*3690*/  ULEA UR4, UR4, UR6, 0x18 ;  /* 0x0000000604047291 */ /* 0x004fe4000f8ec0ff */
[----:B------:R-:W-:-:S07]  /*36a0*/  ULEA UR6, UR15, UR5, 0x3 ;  /* 0x000000050f067291 */ /* 0x000fce000f8e18ff */
[----:B------:R2:W-:Y:S02]  /*36b0*/  @P0 STS.U8 [UR4+0x1c], R0 ;  /* 0x00001c00ff000988 */ /* 0x0005e40008000004 */
[----:B------:R-:W4:Y:S02]  /*36c0*/  SYNCS.PHASECHK.TRANS64.TRYWAIT P0, [UR6], R2 ;  /* 0x00000002ff0075a7 */ /* 0x000f240008001106 */
[----:B--2-4-:R-:W-:Y:S05]  /*36d0*/  @!P0 BRA `(.L_x_62) ;  /* 0x0000003c00648947 */ /* 0x014fea0003800000 */
.L_x_141:
[----:B-1----:R-:W-:-:S04]  /*36e0*/  UIADD3 UR7, UPT, UPT, UR15, 0x1, URZ ;  /* 0x000000010f077890 */ /* 0x002fc8000fffe0ff */
[----:B------:R-:W-:-:S04]  /*36f0*/  UISETP.NE.AND UP0, UPT, UR7, 0x4, UPT ;  /* 0x000000040700788c */ /* 0x000fc8000bf05270 */
[----:B------:R-:W-:Y:S02]  /*3700*/  USEL UR8, URZ, 0x1, UP0 ;  /* 0x00000001ff087887 */ /* 0x000fe40008000000 */
[----:B------:R-:W-:-:S04]  /*3710*/  USEL UR7, UR7, URZ, UP0 ;  /* 0x000000ff07077287 */ /* 0x000fc80008000000 */
[----:B------:R-:W-:Y:S01]  /*3720*/  ULEA UR6, UR7, UR5, 0x3 ;  /* 0x0000000507067291 */ /* 0x000fe2000f8e18ff */
[----:B--2---:R-:W-:-:S04]  /*3730*/  LOP3.LUT R2, R11, UR8, RZ, 0x3c, !PT ;  /* 0x000000080b027c12 */ /* 0x004fc8000f8e3cff */
[----:B------:R-:W-:-:S04]  /*3740*/  SHF.L.U32 R3, R2, 0x1f, RZ ;  /* 0x0000001f02037819 */ /* 0x000fc800000006ff */
[----:B------:R-:W1:Y:S02]  /*3750*/  SYNCS.PHASECHK.TRANS64.TRYWAIT P0, [UR6], R3 ;  /* 0x00000003ff0075a7 */ /* 0x000e640008001106 */
[----:B-1----:R-:W-:Y:S05]  /*3760*/  @!P0 BRA `(.L_x_63) ;  /* 0x0000003c00588947 */ /* 0x002fea0003800000 */
.L_x_143:
        /* <DEDUP_REMOVED lines=9> */
.L_x_145:
[----:B------:R-:W-:-:S04]  /*3800*/  UIADD3 UR7, UPT, UPT, UR7, 0x1, URZ ;  /* 0x0000000107077890 */ /* 0x000fc8000fffe0ff */
[----:B------:R-:W-:-:S04]  /*3810*/  UISETP.NE.AND UP0, UPT, UR7, 0x4, UPT ;  /* 0x000000040700788c */ /* 0x000fc8000bf05270 */
[----:B------:R-:W-:Y:S02]  /*3820*/  USEL UR6, URZ, 0x1, UP0 ;  /* 0x00000001ff067887 */ /* 0x000fe40008000000 */
[----:B------:R-:W-:-:S04]  /*3830*/  USEL UR7, UR7, URZ, UP0 ;  /* 0x000000ff07077287 */ /* 0x000fc80008000000 */
[----:B------:R-:W-:Y:S01]  /*3840*/  ULEA UR7, UR7, UR5, 0x3 ;  /* 0x0000000507077291 */ /* 0x000fe2000f8e18ff */
[----:B------:R-:W-:-:S04]  /*3850*/  LOP3.LUT R2, R2, UR6, RZ, 0x3c, !PT ;  /* 0x0000000602027c12 */ /* 0x000fc8000f8e3cff */
[----:B------:R-:W-:-:S04]  /*3860*/  SHF.L.U32 R2, R2, 0x1f, RZ ;  /* 0x0000001f02027819 */ /* 0x000fc800000006ff */
[----:B------:R-:W2:Y:S02]  /*3870*/  SYNCS.PHASECHK.TRANS64.TRYWAIT P0, [UR7], R2 ;  /* 0x00000002ff0075a7 */ /* 0x000ea40008001107 */
[----:B--2---:R-:W-:Y:S05]  /*3880*/  @!P0 BRA `(.L_x_65) ;  /* 0x0000003c00408947 */ /* 0x004fea0003800000 */
.L_x_147:
[----:B------:R-:W-:Y:S01]  /*3890*/  NOP ;  /* 0x0000000000007918 */ /* 0x000fe20000000000 */
[----:B-1----:R-:W1:Y:S01]  /*38a0*/  LDS R0, [UR4+0x14] ;  /* 0x00001404ff007984 */ /* 0x002e620008000800 */
[----:B------:R-:W-:Y:S01]  /*38b0*/  ULOP3.LUT UR6, UR16, 0xffff, URZ, 0xc0, !UPT ;  /* 0x0000ffff10067892 */ /* 0x000fe2000f8ec0ff */
[----:B------:R-:W-:Y:S01]  /*38c0*/  UMOV UR8, 0xffff ;  /* 0x0000ffff00087882 */ /* 0x000fe20000000000 */
[----:B------:R-:W-:Y:S02]  /*38d0*/  UMOV UR5, 0x1 ;  /* 0x0000000100057882 */ /* 0x000fe40000000000 */
[----:B------:R-:W-:-:S04]  /*38e0*/  USHF.R.U32.HI UR6, URZ, 0x5, UR6 ;  /* 0x00000005ff067899 */ /* 0x000fc80008011606 */
[----:B------:R-:W-:Y:S02]  /*38f0*/  USHF.L.U32 UR8, UR8, UR6, URZ ;  /* 0x0000000608087299 */ /* 0x000fe400080006ff */
[----:B------:R-:W-:-:S04]  /*3900*/  USHF.L.U32 UR5, UR5, UR6, URZ ;  /* 0x0000000605057299 */ /* 0x000fc800080006ff */
[----:B-1----:R-:W-:-:S04]  /*3910*/  LOP3.LUT R0, R0, UR8, RZ, 0xc0, !PT ;  /* 0x0000000800007c12 */ /* 0x002fc8000f8ec0ff */
[----:B------:R-:W-:-:S13]  /*3920*/  ISETP.NE.AND P0, PT, R0, UR8, PT ;  /* 0x0000000800007c0c */ /* 0x000fda000bf05270 */
[----:B------:R-:W-:Y:S05]  /*3930*/  @P0 BRA `(.L_x_66) ;  /* 0x0000000000580947 */ /* 0x000fea0003800000 */
[----:B------:R-:W1:Y:S02]  /*3940*/  LDS R0, [UR4+0x18] ;  /* 0x00001804ff007984 */ /* 0x000e640008000800 */
[----:B-1----:R-:W-:-:S04]  /*3950*/  LOP3.LUT R0, R0, UR5, RZ, 0xc0, !PT ;  /* 0x0000000500007c12 */ /* 0x002fc8000f8ec0ff */
[----:B------:R-:W-:-:S13]  /*3960*/  ISETP.NE.AND P0, PT, R0, UR5, PT ;  /* 0x0000000500007c0c */ /* 0x000fda000bf05270 */
[----:B------:R-:W-:Y:S05]  /*3970*/  @P0 BRA `(.L_x_67) ;  /* 0x00000000003c0947 */ /* 0x000fea0003800000 */
[----:B------:R-:W1:Y:S01]  /*3980*/  S2R R2, SR_LANEID ;  /* 0x0000000000027919 */ /* 0x000e620000000000 */
[----:B------:R-:W-:Y:S01]  /*3990*/  ULOP3.LUT UR8, URZ, UR8, URZ, 0x33, !UPT ;  /* 0x00000008ff087292 */ /* 0x000fe2000f8e33ff */
[----:B------:R-:W-:Y:S02]  /*39a0*/  VOTEU.ANY UR7, UPT, PT ;  /* 0x0000000000077886 */ /* 0x000fe400038e0100 */
[----:B------:R-:W-:-:S03]  /*39b0*/  UFLO.U32 UR7, UR7 ;  /* 0x00000007000772bd */ /* 0x000fc600080e0000 */
[----:B------:R-:W-:-:S04]  /*39c0*/  IMAD.U32 R0, RZ, RZ, UR8 ;  /* 0x00000008ff007e24 */ /* 0x000fc8000f8e00ff */
[----:B------:R2:W4:Y:S02]  /*39d0*/  REDUX UR6, R0 ;  /* 0x00000000000673c4 */ /* 0x0005240000000000 */
[----:B------:R1:W-:Y:S02]  /*39e0*/  UTCATOMSWS.AND URZ, UR8 ;  /* 0x0000000800ff79e3 */ /* 0x0003e40008000000 */
[----:B-1----:R-:W-:Y:S02]  /*39f0*/  ISETP.EQ.U32.AND P0, PT, R2, UR7, PT ;  /* 0x0000000702007c0c */ /* 0x002fe4000bf02070 */
[----:B--2---:R-:W-:Y:S02]  /*3a00*/  LOP3.LUT R0, RZ, UR5, RZ, 0x33, !PT ;  /* 0x00000005ff007c12 */ /* 0x004fe4000f8e33ff */
[----:B----4-:R-:W-:Y:S02]  /*3a10*/  MOV R2, UR6 ;  /* 0x0000000600027c02 */ /* 0x010fe40008000f00 */
[----:B------:R-:W1:Y:S07]  /*3a20*/  REDUX UR5, R0 ;  /* 0x00000000000573c4 */ /* 0x000e6e0000000000 */
[----:B------:R2:W-:Y:S01]  /*3a30*/  @P0 ATOMS.AND RZ, [UR4+0x14], R2 ;  /* 0x00001402ffff098c */ /* 0x0005e2000a800004 */
[----:B-1----:R-:W-:-:S05]  /*3a40*/  IMAD.U32 R0, RZ, RZ, UR5 ;  /* 0x00000005ff007e24 */ /* 0x002fca000f8e00ff */
[----:B------:R2:W-:Y:S01]  /*3a50*/  @P0 ATOMS.AND RZ, [UR4+0x18], R0 ;  /* 0x00001800ffff098c */ /* 0x0005e2000a800004 */
[----:B------:R-:W-:Y:S05]  /*3a60*/  BRA `(.L_x_68) ;  /* 0x0000000000147947 */ /* 0x000fea0003800000 */
.L_x_67:
[----:B------:R-:W-:Y:S02]  /*3a70*/  MOV R2, 0x3a90 ;  /* 0x00003a9000027802 */ /* 0x000fe40000000f00 */
[----:B---3-5:R-:W-:Y:S05]  /*3a80*/  CALL.REL.NOINC `($__internal_0_$__cuda_sm10x_tcgen05_guardrail_trap_col_being_dealloced_not_returned_by_alloc) ;  /* 0x0000003c00b47944 */ /* 0x028fea0003c00000 */
[----:B------:R-:W-:Y:S05]  /*3a90*/  BRA `(.L_x_68) ;  /* 0x0000000000087947 */ /* 0x000fea0003800000 */
.L_x_66:
[----:B------:R-:W-:Y:S02]  /*3aa0*/  MOV R2, 0x3ac0 ;  /* 0x00003ac000027802 */ /* 0x000fe40000000f00 */
[----:B---3-5:R-:W-:Y:S05]  /*3ab0*/  CALL.REL.NOINC `($__internal_2_$__cuda_sm10x_tcgen05_guardrail_trap_unallocated_columns_being_dealloced) ;  /* 0x0000003c00c07944 */ /* 0x028fea0003c00000 */
.L_x_68:
[----:B------:R-:W-:Y:S01]  /*3ac0*/  NOP ;  /* 0x0000000000007918 */ /* 0x000fe20000000000 */
[----:B------:R-:W-:Y:S05]  /*3ad0*/  EXIT ;  /* 0x000000000000794d */ /* 0x000fea0003800000 */
.L_x_50:
[----:B------:R-:W-:-:S09]  /*3ae0*/  UISETP.NE.OR UP2, UPT, UR8, 0x3, !UP2 ;  /* 0x000000030800788c */ /* 0x000fd2000d745670 */
[----:B------:R-:W-:Y:S05]  /*3af0*/  BRA.U UP2, `(.L_x_69) ;  /* 0x0000000d02ac7547 */ /* 0x000fea000b800000 */
[----:B------:R-:W1:Y:S01]  /*3b00*/  LDC R0, c[0x0][0xb30] ;  /* 0x0002cc00ff007b82 */ /* 0x000e620000000800 */
[----:B------:R-:W2:Y:S01]  /*3b10*/  LDCU.64 UR8, c[0x0][0x888] ;  /* 0x00011100ff0877ac */ /* 0x000ea20008000a00 */
[----:B------:R-:W-:Y:S01]  /*3b20*/  IMAD.MOV.U32 R32, RZ, RZ, 0x1 ;  /* 0x00000001ff207424 */ /* 0x000fe200078e00ff */
[----:B------:R-:W-:Y:S01]  /*3b30*/  CS2R R28, SRZ ;  /* 0x00000000001c7805 */ /* 0x000fe2000001ff00 */
[----:B------:R-:W-:Y:S01]  /*3b40*/  IMAD.MOV.U32 R25, RZ, RZ, 0x1000 ;  /* 0x00001000ff197424 */ /* 0x000fe200078e00ff */
[----:B------:R-:W4:Y:S03]  /*3b50*/  LDCU.64 UR4, c[0x0][0x890] ;  /* 0x00011200ff0477ac */ /* 0x000f260008000a00 */
[----:B------:R-:W3:Y:S01]  /*3b60*/  LDC R24, c[0x0][0x370] ;  /* 0x0000dc00ff187b82 */ /* 0x000ee20000000800 */
[----:B------:R-:W-:Y:S01]  /*3b70*/  UMOV UR7, 0x400 ;  /* 0x0000040000077882 */ /* 0x000fe20000000000 */
[----:B------:R-:W-:-:S02]  /*3b80*/  UPLOP3.LUT UP1, UPT, UPT, UPT, UPT, 0x40, 0x4 ;  /* 0x000000000004789c */ /* 0x000fc40003f2e870 */
[----:B------:R-:W-:Y:S01]  /*3b90*/  ULEA UR7, UR37, UR7, 0x18 ;  /* 0x0000000725077291 */ /* 0x000fe2000f8ec0ff */
[----:B------:R-:W-:-:S03]  /*3ba0*/  UMOV UR13, URZ ;  /* 0x000000ff000d7c82 */ /* 0x000fc60008000000 */
[----:B------:R-:W3:Y:S01]  /*3bb0*/  LDC R3, c[0x0][0xb0c] ;  /* 0x0002c300ff037b82 */ /* 0x000ee20000000800 */
[----:B--2---:R-:W-:Y:S02]  /*3bc0*/  UISETP.NE.U32.AND UP3, UPT, UR8, URZ, UPT ;  /* 0x000000ff0800728c */ /* 0x004fe4000bf65070 */
[----:B----4-:R-:W-:-:S05]  /*3bd0*/  UISETP.NE.U32.AND UP4, UPT, UR4, URZ, UPT ;  /* 0x000000ff0400728c */ /* 0x010fca000bf85070 */
[----:B------:R-:W2:Y:S01]  /*3be0*/  LDC R22, c[0x0][0xb20] ;  /* 0x0002c800ff167b82 */ /* 0x000ea20000000800 */
[----:B-1----:R-:W-:Y:S01]  /*3bf0*/  ISETP.NE.AND P1, PT, R0, 0x1, PT ;  /* 0x000000010000780c */ /* 0x002fe20003f25270 */
[----:B------:R-:W-:Y:S02]  /*3c00*/  UISETP.NE.AND.EX UP3, UPT, UR9, URZ, UPT, UP3 ;  /* 0x000000ff0900728c */ /* 0x000fe4000bf65330 */
[----:B------:R-:W-:-:S04]  /*3c10*/  UISETP.NE.AND.EX UP4, UPT, UR5, URZ, UPT, UP4 ;  /* 0x000000ff0500728c */ /* 0x000fc8000bf85340 */
[----:B------:R-:W1:Y:S08]  /*3c20*/  LDC.64 R30, c[0x0][0x348] ;  /* 0x0000d200ff1e7b82 */ /* 0x000e700000000a00 */
[----:B------:R-:W4:Y:S08]  /*3c30*/  LDC.64 R14, c[0x0][0xb10] ;  /* 0x0002c400ff0e7b82 */ /* 0x000f300000000a00 */
[----:B------:R-:W1:Y:S08]  /*3c40*/  LDC.64 R6, c[0x0][0xb18] ;  /* 0x0002c600ff067b82 */ /* 0x000e700000000a00 */
[----:B------:R-:W1:Y:S08]  /*3c50*/  LDC.64 R4, c[0x0][0xb28] ;  /* 0x0002ca00ff047b82 */ /* 0x000e700000000a00 */
[----:B--23--:R-:W1:Y:S02]  /*3c60*/  LDC R23, c[0x0][0x374] ;  /* 0x0000dd00ff177b82 */ /* 0x00ce640000000800 */
.L_x_78:
[C---:B------:R-:W-:Y:S02]  /*3c70*/  LEA R0, R29.reuse, UR7, 0x3 ;  /* 0x000000071d007c11 */ /* 0x040fe4000f8e18ff */
[----:B------:R-:W-:Y:S02]  /*3c80*/  SHF.L.U32 R2, R28, 0x1f, RZ ;  /* 0x0000001f1c027819 */ /* 0x000fe400000006ff */
[----:B------:R-:W-:Y:S02]  /*3c90*/  LEA R16, R29, UR7, 0x4 ;  /* 0x000000071d107c11 */ /* 0x000fe4000f8e20ff */
[----:B--2---:R-:W2:Y:S02]  /*3ca0*/  SYNCS.PHASECHK.TRANS64.TRYWAIT P0, [R0+URZ+0xa0], R2 ;  /* 0x0000a002000075a7 */ /* 0x004ea400080011ff */
[----:B--2---:R-:W-:Y:S05]  /*3cb0*/  @!P0 BRA `(.L_x_70) ;  /* 0x00000038004c8947 */ /* 0x004fea0003800000 */
.L_x_148:
[----:B------:R-:W-:Y:S01]  /*3cc0*/  ISETP.GE.AND P0, PT, R26, 0x1, PT ;  /* 0x000000011a00780c */ /* 0x000fe20003f06270 */
[----:B------:R-:W3:Y:S01]  /*3cd0*/  LDS.128 R16, [R16+0x130] ;  /* 0x0001300010107984 */ /* 0x000ee20000000c00 */
[----:B--2---:R-:W-:Y:S01]  /*3ce0*/  VIADD R0, R0, 0xb0 ;  /* 0x000000b000007836 */ /* 0x004fe20000000000 */
[----:B------:R-:W-:Y:S01]  /*3cf0*/  @!PT LDS RZ, [RZ] ;  /* 0x00000000fffff984 */ /* 0x000fe20000000800 */
[----:B------:R-:W-:Y:S01]  /*3d00*/  @!PT LDS RZ, [RZ] ;  /* 0x00000000fffff984 */ /* 0x000fe20000000800 */
[----:B------:R-:W-:Y:S01]  /*3d10*/  @!PT LDS RZ, [RZ] ;  /* 0x00000000fffff984 */ /* 0x000fe20000000800 */
[----:B------:R-:W-:Y:S01]  /*3d20*/  @!PT LDS RZ, [RZ] ;  /* 0x00000000fffff984 */ /* 0x000fe20000000800 */
[----:B------:R2:W-:Y:S06]  /*3d30*/  MEMBAR.ALL.CTA ;  /* 0x0000000000007992 */ /* 0x0005ec0000008000 */
[----:B--2---:R-:W2:Y:S01]  /*3d40*/  FENCE.VIEW.ASYNC.S ;  /* 0x00000000000073c6 */ /* 0x004ea20000000000 */
[----:B------:R-:W-:Y:S04]  /*3d50*/  PRMT R0, RZ, 0x654, R0 ;  /* 0x00000654ff007816 */ /* 0x000fe80000000000 */
[----:B--2---:R2:W-:Y:S01]  /*3d60*/  SYNCS.ARRIVE.TRANS64.RED.A1T0 RZ, [R0+URZ], RZ ;  /* 0x000000ff00ff79a7 */ /* 0x0045e200081004ff */
[----:B---3--:R-:W-:Y:S11]  /*3d70*/  LOP3.LUT P3, RZ, R18, 0x1, RZ, 0xc0, !PT ;  /* 0x0000000112ff7812 */ /* 0x008ff6000786c0ff */
[----:B------:R-:W-:Y:S02]  /*3d80*/  @!UPT UIADD3 URZ, UPT, UPT, URZ, URZ, URZ ;  /* 0x000000fffffff290 */ /* 0x000fe4000fffe0ff */
[----:B------:R-:W-:Y:S02]  /*3d90*/  @P3 MOV R11, R16 ;  /* 0x00000010000b3202 */ /* 0x000fe40000000f00 */
[----:B------:R-:W-:Y:S01]  /*3da0*/  @P3 LOP3.LUT R10, R17, 0xffff, RZ, 0xc0, !PT ;  /* 0x0000ffff110a3812 */ /* 0x000fe200078ec0ff */
[----:B--2---:R-:W-:Y:S06]  /*3db0*/  @!P0 BRA `(.L_x_71) ;  /* 0x0000000000a48947 */ /* 0x004fec0003800000 */
[-C--:B-1----:R-:W-:Y:S01]  /*3dc0*/  IMAD.HI.U32 R0, R23, R7.reuse, RZ ;  /* 0x0000000717007227 */ /* 0x082fe200078e00ff */
[----:B------:R-:W-:Y:S02]  /*3dd0*/  ISETP.NE.AND P0, PT, R6, 0x1, PT ;  /* 0x000000010600780c */ /* 0x000fe40003f05270 */
[----:B------:R-:W-:Y:S01]  /*3de0*/  ISETP.NE.AND P2, PT, R26, 0x1, PT ;  /* 0x000000011a00780c */ /* 0x000fe20003f45270 */
[----:B----4-:R-:W-:Y:S01]  /*3df0*/  IMAD.HI.U32 R9, R24, R14, RZ ;  /* 0x0000000e18097227 */ /* 0x010fe200078e00ff */
[----:B------:R-:W-:Y:S02]  /*3e00*/  SHF.R.U32.HI R0, RZ, R22, R0 ;  /* 0x00000016ff007219 */ /* 0x000fe40000011600 */
[----:B------:R-:W-:Y:S01]  /*3e10*/  ISETP.NE.AND P4, PT, R3, 0x1, PT ;  /* 0x000000010300780c */ /* 0x000fe20003f85270 */
[----:B------:R-:W-:Y:S01]  /*3e20*/  IMAD.HI.U32 R13, R10, R7, RZ ;  /* 0x000000070a0d7227 */ /* 0x000fe200078e00ff */
[----:B------:R-:W-:Y:S02]  /*3e30*/  SHF.R.U32.HI R9, RZ, R15, R9 ;  /* 0x0000000fff097219 */ /* 0x000fe40000011609 */
[----:B------:R-:W-:Y:S01]  /*3e40*/  SEL R0, R23, R0, !P0 ;  /* 0x0000000017007207 */ /* 0x000fe20004000000 */
[----:B------:R-:W-:Y:S01]  /*3e50*/  IMAD.HI.U32 R12, R11, R14, RZ ;  /* 0x0000000e0b0c7227 */ /* 0x000fe200078e00ff */
[----:B------:R-:W-:Y:S03]  /*3e60*/  SEL R9, R24, R9, !P4 ;  /* 0x0000000918097207 */ /* 0x000fe60006000000 */
[-C--:B------:R-:W-:Y:S01]  /*3e70*/  IMAD.HI.U32 R8, R0, R4.reuse, RZ ;  /* 0x0000000400087227 */ /* 0x080fe200078e00ff */
[----:B------:R-:W-:Y:S03]  /*3e80*/  SHF.R.U32.HI R12, RZ, R15, R12 ;  /* 0x0000000fff0c7219 */ /* 0x000fe6000001160c */
[----:B------:R-:W-:Y:S01]  /*3e90*/  IMAD.HI.U32 R2, R9, R4, RZ ;  /* 0x0000000409027227 */ /* 0x000fe200078e00ff */
[-C--:B------:R-:W-:Y:S02]  /*3ea0*/  @P2 SHF.R.U32.HI R0, RZ, R5.reuse, R8 ;  /* 0x00000005ff002219 */ /* 0x080fe40000011608 */
[----:B------:R-:W-:Y:S02]  /*3eb0*/  SHF.R.U32.HI R8, RZ, R22, R13 ;  /* 0x00000016ff087219 */ /* 0x000fe4000001160d */
[----:B------:R-:W-:Y:S01]  /*3ec0*/  @P2 SHF.R.U32.HI R9, RZ, R5, R2 ;  /* 0x00000005ff092219 */ /* 0x000fe20000011602 */
[----:B------:R-:W-:Y:S01]  /*3ed0*/  IMAD R0, R26, R0, RZ ;  /* 0x000000001a007224 */ /* 0x000fe200078e02ff */
[----:B------:R-:W-:Y:S02]  /*3ee0*/  SEL R8, R10, R8, !P0 ;  /* 0x000000080a087207 */ /* 0x000fe40004000000 */
[----:B------:R-:W-:Y:S01]  /*3ef0*/  SEL R2, R11, R12, !P4 ;  /* 0x0000000c0b027207 */ /* 0x000fe20006000000 */
[----:B------:R-:W-:Y:S01]  /*3f00*/  IMAD R12, R26, R9, RZ ;  /* 0x000000091a0c7224 */ /* 0x000fe200078e02ff */
[C---:B------:R-:W-:Y:S01]  /*3f10*/  ISETP.GE.AND P0, PT, R8.reuse, R0, PT ;  /* 0x000000000800720c */ /* 0x040fe20003f06270 */
[----:B------:R-:W-:Y:S03]  /*3f20*/  IMAD.HI.U32 R0, R8, R4, RZ ;  /* 0x0000000408007227 */ /* 0x000fe600078e00ff */
[----:B------:R-:W-:Y:S02]  /*3f30*/  ISETP.GE.OR P0, PT, R2, R12, P0 ;  /* 0x0000000c0200720c */ /* 0x000fe40000706670 */
[-C--:B------:R-:W-:Y:S04]  /*3f40*/  SHF.R.U32.HI R0, RZ, R5.reuse, R0 ;  /* 0x00000005ff007219 */ /* 0x080fe80000011600 */
[----:B------:R-:W-:Y:S05]  /*3f50*/  SEL R13, R8, R0, !P2 ;  /* 0x00000000080d7207 */ /* 0x000fea0005000000 */
[----:B------:R-:W-:Y:S02]  /*3f60*/  IMAD.MOV R12, RZ, RZ, -R13 ;  /* 0x000000ffff0c7224 */ /* 0x000fe400078e0a0d */
[----:B------:R-:W-:Y:S04]  /*3f70*/  @!P0 IMAD.HI.U32 R0, R2, R4, RZ ;  /* 0x0000000402008227 */ /* 0x000fe800078e00ff */
[----:B------:R-:W-:Y:S01]  /*3f80*/  IMAD R12, R26, R12, R8 ;  /* 0x0000000c1a0c7224 */ /* 0x000fe200078e0208 */
[----:B------:R-:W-:Y:S04]  /*3f90*/  @!P0 SHF.R.U32.HI R0, RZ, R5, R0 ;  /* 0x00000005ff008219 */ /* 0x000fe80000011600 */
[----:B------:R-:W-:Y:S04]  /*3fa0*/  @!P0 SEL R0, R2, R0, !P2 ;  /* 0x0000000002008207 */ /* 0x000fe80005000000 */
[----:B------:R-:W-:Y:S01]  /*3fb0*/  @!P0 IADD3 R13, PT, PT, R13, -R0, RZ ;  /* 0x800000000d0d8210 */ /* 0x000fe20007ffe0ff */
[----:B------:R-:W-:Y:S01]  /*3fc0*/  @!P0 IMAD R0, R9, R12, R0 ;  /* 0x0000000c09008224 */ /* 0x000fe200078e0200 */
[----:B------:R-:W-:Y:S01]  /*3fd0*/  IADD3 R9, PT, PT, -R8, RZ, RZ ;  /* 0x000000ff08097210 */ /* 0x000fe20007ffe1ff */
[--C-:B------:R-:W-:Y:S02]  /*3fe0*/  IMAD.MOV R12, RZ, RZ, -R2.reuse ;  /* 0x000000ffff0c7224 */ /* 0x100fe400078e0a02 */
[----:B------:R-:W-:Y:S02]  /*3ff0*/  @!P0 IMAD R8, R13, R26, R2 ;  /* 0x0000001a0d088224 */ /* 0x000fe400078e0202 */
[----:B------:R-:W-:Y:S02]  /*4000*/  @!P0 IMAD.MOV.U32 R2, RZ, RZ, R0 ;  /* 0x000000ffff028224 */ /* 0x000fe400078e0000 */
[----:B------:R-:W-:Y:S02]  /*4010*/  IMAD R11, R3, R12, R11 ;  /* 0x0000000c030b7224 */ /* 0x000fe400078e020b */
[----:B------:R-:W-:Y:S02]  /*4020*/  IMAD R10, R6, R9, R10 ;  /* 0x00000009060a7224 */ /* 0x000fe400078e020a */
[----:B------:R-:W-:Y:S02]  /*4030*/  IMAD R11, R2, R3, R11 ;  /* 0x00000003020b7224 */ /* 0x000fe400078e020b */
[----:B------:R-:W-:Y:S02]  /*4040*/  IMAD R10, R8, R6, R10 ;  /* 0x00000006080a7224 */ /* 0x000fe400078e020a */
.L_x_71:
[----:B------:R-:W-:Y:S05]  /*4050*/  BRA.U UP1, `(.L_x_72) ;  /* 0x0000000101107547 */ /* 0x000fea000b800000 */
[----:B------:R-:W-:Y:S04]  /*4060*/  MOV R2, UR6 ;  /* 0x0000000600027c02 */ /* 0x000fe80008000f00 */
[----:B------:R-:W-:Y:S04]  /*4070*/  SHF.L.U32 R2, R2, 0x1f, RZ ;  /* 0x0000001f02027819 */ /* 0x000fe800000006ff */
[----:B------:R-:W2:Y:S02]  /*4080*/  SYNCS.PHASECHK.TRANS64.TRYWAIT P0, [UR7+0x98], R2 ;  /* 0x00009802ff0075a7 */ /* 0x000ea40008001107 */
[----:B--2---:R-:W-:Y:S05]  /*4090*/  @!P0 BRA `(.L_x_73) ;  /* 0x0000003400688947 */ /* 0x004fea0003800000 */
.L_x_72:
[----:B------:R-:W-:Y:S02]  /*40a0*/  R2UR UR11, R21 ;  /* 0x00000000150b72ca */ /* 0x000fe400000e0000 */
[----:B------:R-:W-:Y:S02]  /*40b0*/  R2UR UR10, R20 ;  /* 0x00000000140a72ca */ /* 0x000fe400000e0000 */
[----:B------:R-:W-:Y:S04]  /*40c0*/  ISETP.NE.U32.AND P2, PT, RZ, UR4, PT ;  /* 0x00000004ff007c0c */ /* 0x000fe8000bf45070 */
[----:B------:R-:W-:Y:S05]  /*40d0*/  ISETP.NE.AND.EX P2, PT, RZ, UR5, PT, P2 ;  /* 0x00000005ff007c0c */ /* 0x000fea000bf45320 */
[----:B------:R-:W-:Y:S02]  /*40e0*/  USHF.L.U32 UR11, UR11, 0x6, URZ ;  /* 0x000000060b0b7899 */ /* 0x000fe400080006ff */
[----:B------:R-:W-:Y:S01]  /*40f0*/  USHF.L.U32 UR10, UR10, 0x6, URZ ;  /* 0x000000060a0a7899 */ /* 0x000fe200080006ff */
[----:B------:R-:W-:Y:S11]  /*4100*/  BRA.U !UP4, `(.L_x_74) ;  /* 0x000000010c347547 */ /* 0x000ff6000b800000 */
[----:B------:R-:W-:Y:S01]  /*4110*/  UPLOP3.LUT UP0, UPT, UPT, UPT, UP3, 0x80, 0x8 ;  /* 0x000000000008789c */ /* 0x000fe20003f0f030 */
[----:B--2---:R-:W-:Y:S02]  /*4120*/  HFMA2 R0, -RZ, RZ, 0, 5.9604644775390625e-08 ;  /* 0x00000001ff007431 */ /* 0x004fe400000001ff */
[----:B------:R-:W-:Y:S03]  /*4130*/  IMAD.MOV.U32 R60, RZ, RZ, 0x1 ;  /* 0x00000001ff3c7424 */ /* 0x000fe600078e00ff */
[----:B------:R-:W-:Y:S05]  /*4140*/  PLOP3.LUT P0, PT, PT, PT, UP0, 0x80, 0x8 ;  /* 0x000000000008781c */ /* 0x000fea0003f0f008 */
[----:B------:R-:W2:Y:S01]  /*4150*/  @UP0 LDCU.64 UR14, c[0x0][0x888] ;  /* 0x00011100ff0e07ac */ /* 0x000ea20008000a00 */
[----:B------:R-:W-:Y:S07]  /*4160*/  @UP0 UIMAD UR8, UR36, UR4, URZ ;  /* 0x00000004240802a4 */ /* 0x000fee000f8e02ff */
[----:B------:R-:W-:Y:S01]  /*4170*/  @!P0 PRMT R60, R0, 0x7610, R60 ;  /* 0x00007610003c8816 */ /* 0x000fe2000000003c */
[----:B--2---:R-:W-:Y:S03]  /*4180*/  @UP0 UIMAD.WIDE UR14, UR8, 0x4, UR14 ;  /* 0x00000004080e08a5 */ /* 0x004fe6000f8e020e */
[----:B------:R-:W2:Y:S03]  /*4190*/  @!UP0 LDCU UR8, c[0x0][0x880] ;  /* 0x00011000ff0887ac */ /* 0x000ea60008000800 */
[----:B------:R-:W-:Y:S01]  /*41a0*/  IMAD.U32 R8, RZ, RZ, UR14 ;  /* 0x0000000eff087e24 */ /* 0x000fe2000f8e00ff */
[----:B------:R-:W-:Y:S05]  /*41b0*/  MOV R9, UR15 ;  /* 0x0000000f00097c02 */ /* 0x000fea0008000f00 */
[----:B-----5:R3:W5:Y:S02]  /*41c0*/  @P0 LDG.E R35, desc[UR46][R8.64] ;  /* 0x0000002e08230981 */ /* 0x020764000c1e1900 */
[----:B--23--:R-:W-:Y:S07]  /*41d0*/  @!P0 IMAD.U32 R35, RZ, RZ, UR8 ;  /* 0x00000008ff238e24 */ /* 0x00cfee000f8e00ff */
.L_x_74:
[----:B-----5:R-:W-:Y:S01]  /*41e0*/  @!P2 FSETP.EQ.AND P0, PT, R35, RZ, PT ;  /* 0x000000ff2300a20b */ /* 0x020fe20003f02000 */
[----:B------:R-:W-:Y:S01]  /*41f0*/  @!UPT UIADD3 URZ, UPT, UPT, URZ, URZ, URZ ;  /* 0x000000fffffff290 */ /* 0x000fe2000fffe0ff */
[----:B------:R-:W-:Y:S11]  /*4200*/  @!P2 BRA `(.L_x_75) ;  /* 0x000000000014a947 */ /* 0x000ff60003800000 */
[----:B------:R-:W-:Y:S02]  /*4210*/  LOP3.LUT P2, RZ, R60, 0xff, RZ, 0xc0, !PT ;  /* 0x000000ff3cff7812 */ /* 0x000fe4000784c0ff */
[----:B------:R-:W-:Y:S04]  /*4220*/  PLOP3.LUT P0, PT, PT, PT, UP0, 0x80, 0x8 ;  /* 0x000000000008781c */ /* 0x000fe80003f0f008 */
[----:B------:R-:W-:Y:S07]  /*4230*/  PLOP3.LUT P0, PT, P0, PT, PT, 0x8, 0x80 ;  /* 0x000000000080781c */ /* 0x000fee000070e170 */
[----:B------:R-:W-:Y:S11]  /*4240*/  @P2 FSETP.EQ.AND P0, PT, R35, RZ, PT ;  /* 0x000000ff2300220b */ /* 0x000ff60003f02000 */
[----:B------:R-:W-:Y:S02]  /*4250*/  @!UPT UIADD3 URZ, UPT, UPT, URZ, URZ, URZ ;  /* 0x000000fffffff290 */ /* 0x000fe4000fffe0ff */
.L_x_75:
[----:B------:R-:W-:Y:S01]  /*4260*/  ULEA UR15, UR13, UR7, 0x3 ;  /* 0x000000070d0f7291 */ /* 0x000fe2000f8e18ff */
[----:B------:R-:W-:Y:S02]  /*4270*/  SHF.L.U32 R9, R32, 0x1f, RZ ;  /* 0x0000001f20097819 */ /* 0x000fe400000006ff */
[----:B------:R-:W-:Y:S04]  /*4280*/  ELECT P4, URZ, PT ;  /* 0x0000000000ff782f */ /* 0x000fe80003880000 */
[----:B------:R-:W-:Y:S02]  /*4290*/  PLOP3.LUT P4, PT, P0, P4, PT, 0xf2, 0x2f ;  /* 0x00000000002f781c */ /* 0x000fe40000789e72 */
[----:B------:R-:W3:Y:S11]  /*42a0*/  SYNCS.PHASECHK.TRANS64.TRYWAIT P2, [UR15+0x78], R9 ;  /* 0x00007809ff0075a7 */ /* 0x000ef6000804110f */
[----:B-1----:R-:W-:Y:S05]  /*42b0*/  @!P4 IADD3 R8, P0, PT, R30, 0x580, RZ ;  /* 0x000005801e08c810 */ /* 0x002fea0007f1e0ff */
[----:B--2---:R-:W-:Y:S01]  /*42c0*/  @!P4 IMAD.X R2, RZ, RZ, R31, P0 ;  /* 0x000000ffff02c224 */ /* 0x004fe200000e061f */
[----:B---3--:R-:W-:Y:S07]  /*42d0*/  @!P2 BRA `(.L_x_76) ;  /* 0x0000003000f0a947 */ /* 0x008fee0003800000 */
.L_x_151:
[----:B------:R-:W2:Y:S01]  /*42e0*/  LDC.64 R12, c[0x0][0xb18] ;  /* 0x0002c600ff0c7b82 */ /* 0x000ea20000000a00 */
[----:B------:R-:W-:Y:S01]  /*42f0*/  @!P4 R2UR UR8, R2 ;  /* 0x000000000208c2ca */ /* 0x000fe200000e0000 */
[----:B------:R-:W-:Y:S01]  /*4300*/  VOTEU.ALL UP2, P4 ;  /* 0x0000000000ff7886 */ /* 0x000fe20002040000 */
[----:B------:R-:W-:Y:S01]  /*4310*/  @!P4 R2UR UR9, R8 ;  /* 0x000000000809c2ca */ /* 0x000fe200000e0000 */
[----:B------:R-:W-:Y:S01]  /*4320*/  VOTEU.ALL UP1, P4 ;  /* 0x0000000000ff7886 */ /* 0x000fe20002020000 */
[----:B-1----:R-:W-:Y:S03]  /*4330*/  @!P4 IMAD.MOV.U32 R0, RZ, RZ, 0x1000 ;  /* 0x00001000ff00c424 */ /* 0x002fe600078e00ff */
[----:B------:R-:W1:Y:S01]  /*4340*/  @!P1 LDC R2, c[0x0][0xb0c] ;  /* 0x0002c300ff029b82 */ /* 0x000e620000000800 */
[----:B------:R-:W-:Y:S01]  /*4350*/  UMOV UR20, 0x0 ;  /* 0x0000000000147882 */ /* 0x000fe20000000000 */
[----:B------:R-:W-:Y:S01]  /*4360*/  UMOV UR21, 0x10000000 ;  /* 0x1000000000157882 */ /* 0x000fe20000000000 */
[----:B------:R-:W-:Y:S01]  /*4370*/  UMOV UR12, UR36 ;  /* 0x00000024000c7c82 */ /* 0x000fe20008000000 */
[----:B------:R-:W-:Y:S01]  /*4380*/  UIADD3 UR14, UPT, UPT, UR13, 0x1, URZ ;  /* 0x000000010d0e7890 */ /* 0x000fe2000fffe0ff */
[----:B------:R-:W-:Y:S01]  /*4390*/  @P3 SHF.R.U32.HI R27, RZ, 0x10, R17 ;  /* 0x00000010ff1b3819 */ /* 0x000fe20000011611 */
[----:B------:R-:W-:Y:S02]  /*43a0*/  VIADD R29, R29, 0x1 ;  /* 0x000000011d1d7836 */ /* 0x000fe40000000000 */
[----:B------:R-:W-:Y:S01]  /*43b0*/  IMAD.U32 R9, RZ, RZ, UR8 ;  /* 0x00000008ff097e24 */ /* 0x000fe2000f8e00ff */
[----:B------:R-:W-:Y:S01]  /*43c0*/  @!UP2 ULEA UR8, UR13, UR7, 0xc ;  /* 0x000000070d08a291 */ /* 0x000fe2000f8e60ff */
[----:B------:R-:W-:Y:S01]  /*43d0*/  IMAD.U32 R8, RZ, RZ, UR9 ;  /* 0x00000009ff087e24 */ /* 0x000fe2000f8e00ff */
[----:B------:R-:W-:Y:S02]  /*43e0*/  UIADD3 UR9, UPT, UPT, UR15, 0x60, URZ ;  /* 0x000000600f097890 */ /* 0x000fe4000fffe0ff */
[----:B------:R-:W-:Y:S01]  /*43f0*/  @!P4 R2UR UR19, R9 ;  /* 0x000000000913c2ca */ /* 0x000fe200000e0000 */
[----:B------:R-:W-:Y:S01]  /*4400*/  @!UP2 UIADD3 UR8, UPT, UPT, UR8, 0x200, URZ ;  /* 0x000002000808a890 */ /* 0x000fe2000fffe0ff */
[----:B------:R-:W-:Y:S01]  /*4410*/  @!P4 R2UR UR18, R8 ;  /* 0x000000000812c2ca */ /* 0x000fe200000e0000 */
[----:B------:R-:W-:Y:S01]  /*4420*/  UISETP.NE.AND UP5, UPT, UR14, 0x3, UPT ;  /* 0x000000030e00788c */ /* 0x000fe2000bfa5270 */
[----:B------:R-:W3:Y:S01]  /*4430*/  LDC.64 R8, c[0x0][0xb10] ;  /* 0x0002c400ff087b82 */ /* 0x000ee20000000a00 */
[----:B------:R-:W-:Y:S02]  /*4440*/  UPRMT UR16, UR37, 0x654, UR9 ;  /* 0x0000065425107896 */ /* 0x000fe40008000009 */
[----:B------:R-:W-:Y:S02]  /*4450*/  USEL UR17, URZ, 0x1, UP5 ;  /* 0x00000001ff117887 */ /* 0x000fe4000a800000 */
[----:B------:R-:W-:Y:S04]  /*4460*/  USEL UR14, UR14, URZ, UP5 ;  /* 0x000000ff0e0e7287 */ /* 0x000fe8000a800000 */
[----:B------:R-:W-:Y:S01]  /*4470*/  ULEA UR13, UR14, UR7, 0x3 ;  /* 0x000000070e0d7291 */ /* 0x000fe2000f8e18ff */
[----:B------:R-:W-:Y:S01]  /*4480*/  LOP3.LUT R32, R32, UR17, RZ, 0x3c, !PT ;  /* 0x0000001120207c12 */ /* 0x000fe2000f8e3cff */
[----:B------:R1:W-:Y:S01]  /*4490*/  @!UP1 UTMALDG.3D [UR8], [UR18], desc[UR20] ;  /* 0x00001408120095b4 */ /* 0x0003e20008011000 */
[----:B------:R5:W-:Y:S02]  /*44a0*/  @!P4 SYNCS.ARRIVE.TRANS64.RED.A0TR RZ, [UR15+0x60], R0 ;  /* 0x00006000ffffc9a7 */ /* 0x000be4000830040f */
[----:B------:R-:W-:Y:S01]  /*44b0*/  SHF.L.U32 R20, R32, 0x1f, RZ ;  /* 0x0000001f20147819 */ /* 0x000fe200000006ff */
[C---:B---3--:R-:W-:Y:S01]  /*44c0*/  @!P1 IMAD.HI.U32 R8, R11.reuse, R8, RZ ;  /* 0x000000080b089227 */ /* 0x048fe200078e00ff */
[----:B--2---:R-:W-:Y:S02]  /*44d0*/  @!P1 ISETP.NE.AND P0, PT, R12, 0x1, PT ;  /* 0x000000010c00980c */ /* 0x004fe40003f05270 */
[----:B-1----:R-:W-:Y:S01]  /*44e0*/  @!P1 ISETP.NE.AND P2, PT, R2, 0x1, PT ;  /* 0x000000010200980c */ /* 0x002fe20003f45270 */
[----:B------:R-:W-:Y:S01]  /*44f0*/  SYNCS.ARRIVE.TRANS64.RED.A1T0 RZ, [UR16], RZ ;  /* 0x000000ffffff79a7 */ /* 0x000fe20008100410 */
[C---:B------:R-:W-:Y:S01]  /*4500*/  @!P1 IMAD.HI.U32 R13, R10.reuse, R13, RZ ;  /* 0x0000000d0a0d9227 */ /* 0x040fe200078e00ff */
[----:B------:R-:W-:Y:S04]  /*4510*/  @!P1 SHF.R.U32.HI R8, RZ, R9, R8 ;  /* 0x00000009ff089219 */ /* 0x000fe80000011608 */
[----:B------:R-:W-:Y:S01]  /*4520*/  @!P1 SEL R8, R11, R8, !P2 ;  /* 0x000000080b089207 */ /* 0x000fe20005000000 */
[----:B------:R-:W1:Y:S01]  /*4530*/  SYNCS.PHASECHK.TRANS64.TRYWAIT P5, [UR13+0x78], R20 ;  /* 0x00007814ff0075a7 */ /* 0x000e6200080a110d */
[----:B-----5:R-:W2:Y:S02]  /*4540*/  @!P1 LDC R0, c[0x0][0xb20] ;  /* 0x0002c800ff009b82 */ /* 0x020ea40000000800 */
[----:B--2---:R-:W-:Y:S04]  /*4550*/  @!P1 SHF.R.U32.HI R0, RZ, R0, R13 ;  /* 0x00000000ff009219 */ /* 0x004fe8000001160d */
[----:B------:R-:W-:Y:S05]  /*4560*/  @!P1 SEL R9, R10, R0, !P0 ;  /* 0x000000000a099207 */ /* 0x000fea0004000000 */
[----:B------:R-:W-:Y:S02]  /*4570*/  @!P1 IMAD.IADD R0, R9, 0x1, -R8 ;  /* 0x0000000109009824 */ /* 0x000fe400078e0a08 */
[----:B------:R-:W-:Y:S02]  /*4580*/  @!P1 IMAD.IADD R8, R8, 0x1, -R9 ;  /* 0x0000000108089824 */ /* 0x000fe400078e0a09 */
[----:B------:R-:W-:Y:S02]  /*4590*/  @!P1 IMAD R11, R0, R2, R11 ;  /* 0x00000002000b9224 */ /* 0x000fe400078e020b */
[----:B------:R-:W-:Y:S01]  /*45a0*/  @!P1 IMAD R10, R8, R12, R10 ;  /* 0x0000000c080a9224 */ /* 0x000fe200078e020a */
[----:B-1----:R-:W-:Y:S06]  /*45b0*/  @!P5 BRA `(.L_x_77) ;  /* 0x000000300050d947 */ /* 0x002fec0003800000 */
.L_x_153:
[----:B------:R-:W-:Y:S01]  /*45c0*/  @!P4 IADD3 R2, P0, PT, R30, 0x580, RZ ;  /* 0x000005801e02c810 */ /* 0x000fe20007f1e0ff */
[----:B------:R-:W-:Y:S01]  /*45d0*/  UMOV UR18, 0x0 ;  /* 0x0000000000127882 */ /* 0x000fe20000000000 */
[----:B------:R-:W-:Y:S01]  /*45e0*/  UMOV UR19, 0x10000000 ;  /* 0x1000000000137882 */ /* 0x000fe20000000000 */
[----:B------:R-:W-:Y:S01]  /*45f0*/  VOTEU.ALL UP1, P4 ;  /* 0x0000000000ff7886 */ /* 0x000fe20002020000 */
[----:B------:R-:W-:Y:S01]  /*4600*/  @!P4 R2UR UR9, R2 ;  /* 0x000000000209c2ca */ /* 0x000fe200000e0000 */
[----:B-1----:R-:W-:Y:S01]  /*4610*/  @!P4 IMAD.X R0, RZ, RZ, R31, P0 ;  /* 0x000000ffff00c224 */ /* 0x002fe200000e061f */
[----:B------:R-:W-:Y:S01]  /*4620*/  UMOV UR12, UR36 ;  /* 0x00000024000c7c82 */ /* 0x000fe20008000000 */
[----:B------:R-:W-:Y:S01]  /*4630*/  @P3 R2UR UR36, R27 ;  /* 0x000000001b2432ca */ /* 0x000fe200000e0000 */
[----:B------:R-:W-:Y:S01]  /*4640*/  @!UP1 ULEA UR15, UR14, UR7, 0xc ;  /* 0x000000070e0f9291 */ /* 0x000fe2000f8e60ff */
[----:B------:R-:W-:Y:S01]  /*4650*/  ISETP.NE.AND P0, PT, R29, 0x2, PT ;  /* 0x000000021d00780c */ /* 0x000fe20003f05270 */
[----:B------:R-:W-:Y:S01]  /*4660*/  @!UP1 UIADD3 UR10, UPT, UPT, UR10, 0x20, URZ ;  /* 0x000000200a0a9890 */ /* 0x000fe2000fffe0ff */
[----:B------:R-:W-:Y:S01]  /*4670*/  @!P4 R2UR UR8, R0 ;  /* 0x000000000008c2ca */ /* 0x000fe200000e0000 */
[----:B------:R-:W-:Y:S01]  /*4680*/  IMAD.IADD R20, R10, 0x1, R58 ;  /* 0x000000010a147824 */ /* 0x000fe200078e023a */
[----:B------:R-:W-:Y:S01]  /*4690*/  SEL R0, RZ, 0x1, P0 ;  /* 0x00000001ff007807 */ /* 0x000fe20000000000 */
[----:B------:R-:W-:Y:S01]  /*46a0*/  IMAD.IADD R21, R11, 0x1, R59 ;  /* 0x000000010b157824 */ /* 0x000fe200078e023b */
[----:B------:R-:W-:Y:S02]  /*46b0*/  SEL R29, R29, RZ, P0 ;  /* 0x000000ff1d1d7207 */ /* 0x000fe40000000000 */
[----:B------:R-:W-:Y:S01]  /*46c0*/  IMAD.U32 R8, RZ, RZ, UR9 ;  /* 0x00000009ff087e24 */ /* 0x000fe2000f8e00ff */
[----:B------:R-:W-:Y:S01]  /*46d0*/  UIADD3 UR9, UPT, UPT, UR13, 0x60, URZ ;  /* 0x000000600d097890 */ /* 0x000fe2000fffe0ff */
[----:B------:R-:W-:Y:S03]  /*46e0*/  LOP3.LUT R28, R28, R0, RZ, 0x3c, !PT ;  /* 0x000000001c1c7212 */ /* 0x000fe600078e3cff */
[----:B------:R-:W-:Y:S02]  /*46f0*/  @!P4 R2UR UR16, R8 ;  /* 0x000000000810c2ca */ /* 0x000fe400000e0000 */
[----:B------:R-:W-:Y:S01]  /*4700*/  IMAD.U32 R9, RZ, RZ, UR8 ;  /* 0x00000008ff097e24 */ /* 0x000fe2000f8e00ff */
[----:B------:R-:W-:Y:S01]  /*4710*/  @!UP1 UIADD3 UR8, UPT, UPT, UR15, 0x200, URZ ;  /* 0x000002000f089890 */ /* 0x000fe2000fffe0ff */
[----:B------:R-:W-:Y:S01]  /*4720*/  VOTEU.ALL UP1, P4 ;  /* 0x0000000000ff7886 */ /* 0x000fe20002020000 */
[----:B------:R-:W-:Y:S02]  /*4730*/  UPRMT UR15, UR37, 0x654, UR9 ;  /* 0x00000654250f7896 */ /* 0x000fe40008000009 */
[----:B------:R-:W-:Y:S11]  /*4740*/  @!P4 R2UR UR17, R9 ;  /* 0x000000000911c2ca */ /* 0x000ff600000e0000 */
[----:B------:R-:W-:Y:S02]  /*4750*/  @!UPT UIADD3 URZ, UPT, UPT, URZ, URZ, URZ ;  /* 0x000000fffffff290 */ /* 0x000fe4000fffe0ff */
[----:B------:R2:W-:Y:S01]  /*4760*/  @!UP1 UTMALDG.3D [UR8], [UR16], desc[UR18] ;  /* 0x00001208100095b4 */ /* 0x0005e20008011000 */
[----:B------:R2:W-:Y:S01]  /*4770*/  @!P4 SYNCS.ARRIVE.TRANS64.RED.A0TR RZ, [UR13+0x60], R25 ;  /* 0x00006019ffffc9a7 */ /* 0x0005e2000830040d */
[----:B------:R-:W-:Y:S04]  /*4780*/  UIADD3 UR13, UPT, UPT, UR14, 0x1, URZ ;  /* 0x000000010e0d7890 */ /* 0x000fe8000fffe0ff */
[----:B------:R-:W-:Y:S04]  /*4790*/  UISETP.NE.AND UP1, UPT, UR13, 0x3, UPT ;  /* 0x000000030d00788c */ /* 0x000fe8000bf25270 */
[----:B------:R-:W-:Y:S02]  /*47a0*/  USEL UR14, URZ, 0x1, UP1 ;  /* 0x00000001ff0e7887 */ /* 0x000fe40008800000 */
[----:B------:R-:W-:Y:S02]  /*47b0*/  USEL UR13, UR13, URZ, UP1 ;  /* 0x000000ff0d0d7287 */ /* 0x000fe40008800000 */
[----:B------:R-:W-:Y:S02]  /*47c0*/  UPLOP3.LUT UP1, UPT, UPT, UPT, UPT, 0x80, 0x8 ;  /* 0x000000000008789c */ /* 0x000fe40003f2f070 */
[----:B------:R-:W-:Y:S01]  /*47d0*/  LOP3.LUT R32, R32, UR14, RZ, 0x3c, !PT ;  /* 0x0000000e20207c12 */ /* 0x000fe2000f8e3cff */
[----:B------:R-:W-:Y:S01]  /*47e0*/  SYNCS.ARRIVE.TRANS64.RED.A1T0 RZ, [UR15], RZ ;  /* 0x000000ffffff79a7 */ /* 0x000fe2000810040f */
[----:B------:R-:W-:Y:S07]  /*47f0*/  @P3 BRA `(.L_x_78) ;  /* 0xfffffff4001c3947 */ /* 0x000fee000383ffff */
[----:B------:R-:W-:Y:S01]  /*4800*/  UIADD3 UR7, UPT, UPT, UR7, 0x78, URZ ;  /* 0x0000007807077890 */ /* 0x000fe2000fffe0ff */
[----:B------:R-:W-:-:S03]  /*4810*/  SHF.L.U32 R2, R32, 0x1f, RZ ;  /* 0x0000001f20027819 */ /* 0x000fc600000006ff */
[----:B------:R-:W-:-:S09]  /*4820*/  ULEA UR4, UR13, UR7, 0x3 ;  /* 0x000000070d047291 */ /* 0x000fd2000f8e18ff */
[----:B------:R-:W1:Y:S02]  /*4830*/  SYNCS.PHASECHK.TRANS64.TRYWAIT P0, [UR4], R2 ;  /* 0x00000002ff0075a7 */ /* 0x000e640008001104 */
[----:B-1----:R-:W-:Y:S05]  /*4840*/  @!P0 BRA `(.L_x_79) ;  /* 0x0000002c00c48947 */ /* 0x002fea0003800000 */
.L_x_155:
        /* <DEDUP_REMOVED lines=9> */
.L_x_157:
[----:B------:R-:W-:-:S04]  /*48e0*/  UIADD3 UR5, UPT, UPT, UR5, 0x1, URZ ;  /* 0x0000000105057890 */ /* 0x000fc8000fffe0ff */
[----:B------:R-:W-:-:S04]  /*48f0*/  UISETP.NE.AND UP0, UPT, UR5, 0x3, UPT ;  /* 0x000000030500788c */ /* 0x000fc8000bf05270 */
[----:B------:R-:W-:Y:S02]  /*4900*/  USEL UR4, URZ, 0x1, UP0 ;  /* 0x00000001ff047887 */ /* 0x000fe40008000000 */
[----:B------:R-:W-:-:S04]  /*4910*/  USEL UR5, UR5, URZ, UP0 ;  /* 0x000000ff05057287 */ /* 0x000fc80008000000 */
[----:B------:R-:W-:Y:S01]  /*4920*/  ULEA UR5, UR5, UR7, 0x3 ;  /* 0x0000000705057291 */ /* 0x000fe2000f8e18ff */
[----:B-1----:R-:W-:-:S04]  /*4930*/  LOP3.LUT R2, R32, UR4, RZ, 0x3c, !PT ;  /* 0x0000000420027c12 */ /* 0x002fc8000f8e3cff */
[----:B------:R-:W-:Y:S01]  /*4940*/  SHF.L.U32 R2, R2, 0x1f, RZ ;  /* 0x0000001f02027819 */ /* 0x000fe200000006ff */
[----:B------:R-:W-:-:S07]  /*4950*/  IMAD.U32 R0, RZ, RZ, UR5 ;  /* 0x00000005ff007e24 */ /* 0x000fce000f8e00ff */
.L_x_81:
[----:B-1----:R1:W3:Y:S02]  /*4960*/  SYNCS.PHASECHK.TRANS64.TRYWAIT P0, [R0+URZ], R2 ;  /* 0x00000002000075a7 */ /* 0x0022e400080011ff */
[----:B---3--:R-:W-:Y:S05]  /*4970*/  @!P0 NANOSLEEP.SYNCS 0x989680 ;  /* 0x009896800000895d */ /* 0x008fea0003900000 */
[----:B------:R-:W3:Y:S02]  /*4980*/  @!P0 SYNCS.PHASECHK.TRANS64 P0, [R0+URZ], R2 ;  /* 0x00000002000085a7 */ /* 0x000ee400080010ff */
[----:B--23--:R-:W-:Y:S05]  /*4990*/  @P0 EXIT ;  /* 0x000000000000094d */ /* 0x00cfea0003800000 */
[----:B------:R-:W-:Y:S05]  /*49a0*/  BRA `(.L_x_81) ;  /* 0xfffffffc00ec7947 */ /* 0x000fea000383ffff */
.L_x_69:
[----:B------:R-:W-:-:S06]  /*49b0*/  UISETP.GE.AND UP1, UPT, UR8, 0x4, UPT ;  /* 0x000000040800788c */ /* 0x000fcc000bf26270 */
[----:B------:R-:W-:-:S13]  /*49c0*/  PLOP3.LUT P0, PT, PT, PT, UP1, 0x80, 0x8 ;  /* 0x000000000008781c */ /* 0x000fda0003f0f018 */
[----:B------:R-:W-:Y:S05]  /*49d0*/  @!P0 EXIT ;  /* 0x000000000000894d */ /* 0x000fea0003800000 */
[----:B------:R-:W-:Y:S01]  /*49e0*/  BAR.SYNC.DEFER_BLOCKING 0x6, 0xa0 ;  /* 0x0182800000007b1d */ /* 0x000fe20000010000 */
[C---:B------:R-:W-:Y:S01]  /*49f0*/  IMAD.SHL.U32 R3, R70.reuse, 0x20, RZ ;  /* 0x0000002046037824 */ /* 0x040fe200078e00ff */
[----:B------:R-:W-:Y:S01]  /*4a00*/  SHF.R.U32.HI R4, RZ, 0x1, R70 ;  /* 0x00000001ff047819 */ /* 0x000fe20000011646 */
[C---:B------:R-:W-:Y:S01]  /*4a10*/  IMAD.SHL.U32 R64, R70.reuse, 0x10, RZ ;  /* 0x0000001046407824 */ /* 0x040fe200078e00ff */
[C---:B------:R-:W-:Y:S01]  /*4a20*/  LOP3.LUT P0, RZ, R70.reuse, 0x4, RZ, 0xc0, !PT ;  /* 0x0000000446ff7812 */ /* 0x040fe2000780c0ff */
[----:B------:R-:W-:Y:S01]  /*4a30*/  IMAD.U32 R32, R70, 0x10000, RZ ;  /* 0x0001000046207824 */ /* 0x000fe200078e00ff */
[----:B------:R-:W-:Y:S02]  /*4a40*/  UMOV UR48, 0x400 ;  /* 0x0000040000307882 */ /* 0x000fe40000000000 */
[----:B------:R-:W1:Y:S01]  /*4a50*/  LDC R63, c[0x0][0x370] ;  /* 0x0000dc00ff3f7b82 */ /* 0x000e620000000800 */
[----:B------:R-:W-:Y:S01]  /*4a60*/  ULEA UR48, UR37, UR48, 0x18 ;  /* 0x0000003025307291 */ /* 0x000fe2000f8ec0ff */
[----:B------:R-:W-:Y:S01]  /*4a70*/  LOP3.LUT R2, R3, 0xc0, RZ, 0xc0, !PT ;  /* 0x000000c003027812 */ /* 0x000fe200078ec0ff */
[----:B------:R-:W-:Y:S01]  /*4a80*/  IMAD.MOV.U32 R69, RZ, RZ, 0x10 ;  /* 0x00000010ff457424 */ /* 0x000fe200078e00ff */
[----:B------:R-:W-:Y:S01]  /*4a90*/  LOP3.LUT R64, R64, 0x600, RZ, 0xc0, !PT ;  /* 0x0000060040407812 */ /* 0x000fe200078ec0ff */
[----:B------:R-:W-:Y:S01]  /*4aa0*/  IMAD.MOV.U32 R31, RZ, RZ, RZ ;  /* 0x000000ffff1f7224 */ /* 0x000fe200078e00ff */
[----:B------:R-:W-:Y:S01]  /*4ab0*/  LOP3.LUT R4, R2, 0x8, R4, 0xf8, !PT ;  /* 0x0000000802047812 */ /* 0x000fe200078ef804 */
[----:B------:R-:W-:Y:S01]  /*4ac0*/  IMAD.SHL.U32 R2, R70, 0x4, RZ ;  /* 0x0000000446027824 */ /* 0x000fe200078e00ff */
[----:B------:R-:W2:Y:S01]  /*4ad0*/  LDC R28, c[0x0][0xb0c] ;  /* 0x0002c300ff1c7b82 */ /* 0x000ea20000000800 */
[--C-:B------:R-:W-:Y:S01]  /*4ae0*/  LOP3.LUT R64, R64, 0x20, R3.reuse, 0xf8, !PT ;  /* 0x0000002040407812 */ /* 0x100fe200078ef803 */
[----:B------:R-:W-:Y:S01]  /*4af0*/  IMAD.MOV.U32 R68, RZ, RZ, RZ ;  /* 0x000000ffff447224 */ /* 0x000fe200078e00ff */
[----:B------:R-:W-:Y:S01]  /*4b00*/  LOP3.LUT R32, R32, 0x600000, RZ, 0xc0, !PT ;  /* 0x0060000020207812 */ /* 0x000fe200078ec0ff */
[----:B------:R-:W-:Y:S01]  /*4b10*/  IMAD.MOV.U32 R73, RZ, RZ, RZ ;  /* 0x000000ffff497224 */ /* 0x000fe200078e00ff */
[----:B------:R-:W-:Y:S01]  /*4b20*/  LOP3.LUT R2, R4, 0x18, R2, 0x78, !PT ;  /* 0x0000001804027812 */ /* 0x000fe200078e7802 */
[----:B------:R-:W-:Y:S01]  /*4b30*/  IMAD.MOV.U32 R67, RZ, RZ, RZ ;  /* 0x000000ffff437224 */ /* 0x000fe200078e00ff */
[----:B------:R-:W-:Y:S01]  /*4b40*/  LOP3.LUT R64, R64, 0x100, R3, 0xf8, !PT ;  /* 0x0000010040407812 */ /* 0x000fe200078ef803 */
[----:B------:R-:W4:Y:S01]  /*4b50*/  LDC R61, c[0x0][0xb20] ;  /* 0x0002c800ff3d7b82 */ /* 0x000f220000000800 */
[----:B------:R-:W3:Y:S01]  /*4b60*/  LDS R0, [UR48+0x150] ;  /* 0x00015030ff007984 */ /* 0x000ee20008000800 */
[----:B------:R-:W-:Y:S01]  /*4b70*/  LOP3.LUT R70, R70, 0x60, RZ, 0xc0, !PT ;  /* 0x0000006046467812 */ /* 0x000fe200078ec0ff */
[----:B------:R-:W1:Y:S01]  /*4b80*/  LDCU.64 UR54, c[0x0][0x348] ;  /* 0x00006900ff3677ac */ /* 0x000e620008000a00 */
[----:B------:R-:W-:-:S02]  /*4b90*/  LOP3.LUT R64, R64, R2, RZ, 0xfc, !PT ;  /* 0x0000000240407212 */ /* 0x000fc400078efcff */
[----:B------:R-:W-:Y:S01]  /*4ba0*/  SEL R69, R69, 0xfffffff0, !P0 ;  /* 0xfffffff045457807 */ /* 0x000fe20004000000 */
[----:B------:R-:W1:Y:S01]  /*4bb0*/  LDCU.64 UR38, c[0x0][0x888] ;  /* 0x00011100ff2677ac */ /* 0x000e620008000a00 */
[----:B------:R-:W1:Y:S01]  /*4bc0*/  LDC R27, c[0x0][0xb30] ;  /* 0x0002cc00ff1b7b82 */ /* 0x000e620000000800 */
[----:B------:R-:W1:Y:S01]  /*4bd0*/  LDCU.64 UR44, c[0x0][0x890] ;  /* 0x00011200ff2c77ac */ /* 0x000e620008000a00 */
[----:B------:R-:W-:-:S06]  /*4be0*/  UMOV UR51, 0x1 ;  /* 0x0000000100337882 */ /* 0x000fcc0000000000 */
[----:B------:R-:W1:Y:S01]  /*4bf0*/  LDC.64 R56, c[0x0][0xb10] ;  /* 0x0002c400ff387b82 */ /* 0x000e620000000a00 */
[----:B------:R-:W-:Y:S01]  /*4c00*/  UMOV UR56, URZ ;  /* 0x000000ff00387c82 */ /* 0x000fe20008000000 */
[----:B------:R-:W-:Y:S01]  /*4c10*/  UIADD3 UR52, UPT, UPT, UR48, 0x200, URZ ;  /* 0x0000020030347890 */ /* 0x000fe2000fffe0ff */
[----:B------:R-:W-:Y:S01]  /*4c20*/  UMOV UR50, URZ ;  /* 0x000000ff00327c82 */ /* 0x000fe20008000000 */
[----:B------:R-:W-:-:S04]  /*4c30*/  UMOV UR49, URZ ;  /* 0x000000ff00317c82 */ /* 0x000fc80008000000 */
[----:B------:R-:W1:Y:S08]  /*4c40*/  LDC.64 R24, c[0x0][0xb18] ;  /* 0x0002c600ff187b82 */ /* 0x000e700000000a00 */
[----:B------:R-:W1:Y:S08]  /*4c50*/  LDC.64 R22, c[0x0][0xb28] ;  /* 0x0002ca00ff167b82 */ /* 0x000e700000000a00 */
[----:B------:R-:W1:Y:S01]  /*4c60*/  LDC.64 R54, c[0x0][0x8b0] ;  /* 0x00022c00ff367b82 */ /* 0x000e620000000a00 */
[----:B---3--:R-:W-:-:S07]  /*4c70*/  IMAD.IADD R32, R0, 0x1, R32 ;  /* 0x0000000100207824 */ /* 0x008fce00078e0220 */
[----:B------:R-:W3:Y:S08]  /*4c80*/  LDC.64 R52, c[0x0][0x8a8] ;  /* 0x00022a00ff347b82 */ /* 0x000ef00000000a00 */
[----:B--2-4-:R-:W1:Y:S02]  /*4c90*/  LDC R62, c[0x0][0x374] ;  /* 0x0000dd00ff3e7b82 */ /* 0x014e640000000800 */
.L_x_112:
[----:B------:R-:W-:Y:S02]  /*4ca0*/  LEA R0, R73, UR48, 0x3 ;  /* 0x0000003049007c11 */ /* 0x000fe4000f8e18ff */
[----:B------:R-:W-:Y:S02]  /*4cb0*/  SHF.L.U32 R2, R67, 0x1f, RZ ;  /* 0x0000001f43027819 */ /* 0x000fe400000006ff */
[----:B-1----:R-:W-:Y:S02]  /*4cc0*/  LEA R16, R73, UR48, 0x4 ;  /* 0x0000003049107c11 */ /* 0x002fe4000f8e20ff */
[----:B------:R-:W2:Y:S02]  /*4cd0*/  SYNCS.PHASECHK.TRANS64.TRYWAIT P0, [R0+URZ+0xa0], R2 ;  /* 0x0000a002000075a7 */ /* 0x000ea400080011ff */
[----:B--2---:R-:W-:Y:S05]  /*4ce0*/  @!P0 BRA `(.L_x_82) ;  /* 0x0000002800cc8947 */ /* 0x004fea0003800000 */
.L_x_158:
[----:B------:R-:W4:Y:S01]  /*4cf0*/  LDC.64 R10, c[0x0][0xb10] ;  /* 0x0002c400ff0a7b82 */ /* 0x000f220000000a00 */
[----:B------:R-:W3:Y:S01]  /*4d00*/  LDS.128 R16, [R16+0x130] ;  /* 0x0001300010107984 */ /* 0x000ee20000000c00 */
[----:B-1----:R-:W-:Y:S01]  /*4d10*/  ISETP.NE.AND P1, PT, R27, 0x1, PT ;  /* 0x000000011b00780c */ /* 0x002fe20003f25270 */
[----:B--2---:R-:W-:Y:S01]  /*4d20*/  VIADD R0, R0, 0xb0 ;  /* 0x000000b000007836 */ /* 0x004fe20000000000 */
[----:B------:R-:W-:Y:S04]  /*4d30*/  ISETP.GE.AND P0, PT, R26, 0x1, PT ;  /* 0x000000011a00780c */ /* 0x000fe80003f06270 */
[----:B------:R-:W1:Y:S01]  /*4d40*/  LDC.64 R8, c[0x0][0xb18] ;  /* 0x0002c600ff087b82 */ /* 0x000e620000000a00 */
[----:B------:R-:W-:Y:S01]  /*4d50*/  PRMT R0, RZ, 0x654, R0 ;  /* 0x00000654ff007816 */ /* 0x000fe20000000000 */
[----:B------:R-:W-:Y:S01]  /*4d60*/  @!PT LDS RZ, [RZ] ;  /* 0x00000000fffff984 */ /* 0x000fe20000000800 */
[----:B------:R-:W-:Y:S01]  /*4d70*/  @!PT LDS RZ, [RZ] ;  /* 0x00000000fffff984 */ /* 0x000fe20000000800 */
[----:B------:R-:W-:Y:S01]  /*4d80*/  @!PT LDS RZ, [RZ] ;  /* 0x00000000fffff984 */ /* 0x000fe20000000800 */
[----:B------:R-:W-:Y:S01]  /*4d90*/  @!PT LDS RZ, [RZ] ;  /* 0x00000000fffff984 */ /* 0x000fe20000000800 */
[----:B------:R2:W-:Y:S06]  /*4da0*/  MEMBAR.ALL.CTA ;  /* 0x0000000000007992 */ /* 0x0005ec0000008000 */
[----:B--2---:R-:W2:Y:S01]  /*4db0*/  FENCE.VIEW.ASYNC.S ;  /* 0x00000000000073c6 */ /* 0x004ea20000000000 */
[----:B------:R-:W1:Y:S08]  /*4dc0*/  @!P1 LDC R12, c[0x0][0xb20] ;  /* 0x0002c800ff0c9b82 */ /* 0x000e700000000800 */
[----:B------:R-:W1:Y:S01]  /*4dd0*/  @!P1 LDC R7, c[0x0][0xb0c] ;  /* 0x0002c300ff079b82 */ /* 0x000e620000000800 */
[----:B--2---:R2:W-:Y:S01]  /*4de0*/  SYNCS.ARRIVE.TRANS64.RED.A1T0 RZ, [R0+URZ], RZ ;  /* 0x000000ff00ff79a7 */ /* 0x0045e200081004ff */
[----:B---3--:R-:W-:Y:S04]  /*4df0*/  LOP3.LUT P4, RZ, R18, 0x1, RZ, 0xc0, !PT ;  /* 0x0000000112ff7812 */ /* 0x008fe8000788c0ff */
[----:B------:R-:W-:Y:S09]  /*4e00*/  P2R R71, PR, RZ, 0x10 ;  /* 0x00000010ff477803 */ /* 0x000ff20000000000 */
[----:B------:R-:W-:Y:S02]  /*4e10*/  @P4 MOV R30, R16 ;  /* 0x00000010001e4202 */ /* 0x000fe40000000f00 */
[----:B------:R-:W-:Y:S01]  /*4e20*/  @P4 LOP3.LUT R29, R17, 0xffff, RZ, 0xc0, !PT ;  /* 0x0000ffff111d4812 */ /* 0x000fe200078ec0ff */
[----:B--2-4-:R-:W-:Y:S06]  /*4e30*/  @!P0 BRA `(.L_x_83) ;  /* 0x0000000000a48947 */ /* 0x014fec0003800000 */
[----:B------:R-:W-:Y:S01]  /*4e40*/  IMAD.HI.U32 R0, R62, R25, RZ ;  /* 0x000000193e007227 */ /* 0x000fe200078e00ff */
[----:B------:R-:W-:Y:S02]  /*4e50*/  ISETP.NE.AND P0, PT, R24, 0x1, PT ;  /* 0x000000011800780c */ /* 0x000fe40003f05270 */
[----:B------:R-:W-:Y:S01]  /*4e60*/  ISETP.NE.AND P2, PT, R26, 0x1, PT ;  /* 0x000000011a00780c */ /* 0x000fe20003f45270 */
[----:B------:R-:W-:Y:S01]  /*4e70*/  IMAD.HI.U32 R4, R63, R56, RZ ;  /* 0x000000383f047227 */ /* 0x000fe200078e00ff */
[----:B------:R-:W-:Y:S02]  /*4e80*/  SHF.R.U32.HI R0, RZ, R61, R0 ;  /* 0x0000003dff007219 */ /* 0x000fe40000011600 */
[----:B------:R-:W-:Y:S01]  /*4e90*/  ISETP.NE.AND P3, PT, R28, 0x1, PT ;  /* 0x000000011c00780c */ /* 0x000fe20003f65270 */
[----:B------:R-:W-:Y:S01]  /*4ea0*/  IMAD.HI.U32 R6, R29, R25, RZ ;  /* 0x000000191d067227 */ /* 0x000fe200078e00ff */
[-C--:B------:R-:W-:Y:S02]  /*4eb0*/  SHF.R.U32.HI R4, RZ, R57.reuse, R4 ;  /* 0x00000039ff047219 */ /* 0x080fe40000011604 */
[----:B------:R-:W-:Y:S01]  /*4ec0*/  SEL R0, R62, R0, !P0 ;  /* 0x000000003e007207 */ /* 0x000fe20004000000 */
[----:B------:R-:W-:Y:S01]  /*4ed0*/  IMAD.HI.U32 R5, R30, R56, RZ ;  /* 0x000000381e057227 */ /* 0x000fe200078e00ff */
[----:B------:R-:W-:Y:S03]  /*4ee0*/  SEL R4, R63, R4, !P3 ;  /* 0x000000043f047207 */ /* 0x000fe60005800000 */
[-C--:B------:R-:W-:Y:S01]  /*4ef0*/  IMAD.HI.U32 R3, R0, R22.reuse, RZ ;  /* 0x0000001600037227 */ /* 0x080fe200078e00ff */
[----:B------:R-:W-:Y:S03]  /*4f00*/  SHF.R.U32.HI R5, RZ, R57, R5 ;  /* 0x00000039ff057219 */ /* 0x000fe60000011605 */
[----:B------:R-:W-:Y:S01]  /*4f10*/  IMAD.HI.U32 R2, R4, R22, RZ ;  /* 0x0000001604027227 */ /* 0x000fe200078e00ff */
[----:B------:R-:W-:Y:S02]  /*4f20*/  @P2 SHF.R.U32.HI R0, RZ, R23, R3 ;  /* 0x00000017ff002219 */ /* 0x000fe40000011603 */
[----:B------:R-:W-:Y:S02]  /*4f30*/  SHF.R.U32.HI R3, RZ, R61, R6 ;  /* 0x0000003dff037219 */ /* 0x000fe40000011606 */
[----:B------:R-:W-:Y:S01]  /*4f40*/  @P2 SHF.R.U32.HI R4, RZ, R23, R2 ;  /* 0x00000017ff042219 */ /* 0x000fe20000011602 */
[----:B------:R-:W-:Y:S01]  /*4f50*/  IMAD R0, R26, R0, RZ ;  /* 0x000000001a007224 */ /* 0x000fe200078e02ff */
[----:B------:R-:W-:Y:S02]  /*4f60*/  SEL R3, R29, R3, !P0 ;  /* 0x000000031d037207 */ /* 0x000fe40004000000 */
[----:B------:R-:W-:Y:S01]  /*4f70*/  SEL R2, R30, R5, !P3 ;  /* 0x000000051e027207 */ /* 0x000fe20005800000 */
[----:B------:R-:W-:Y:S01]  /*4f80*/  IMAD R5, R26, R4, RZ ;  /* 0x000000041a057224 */ /* 0x000fe200078e02ff */
[C---:B------:R-:W-:Y:S01]  /*4f90*/  ISETP.GE.AND P0, PT, R3.reuse, R0, PT ;  /* 0x000000000300720c */ /* 0x040fe20003f06270 */
[C---:B------:R-:W-:Y:S03]  /*4fa0*/  IMAD.HI.U32 R0, R3.reuse, R22, RZ ;  /* 0x0000001603007227 */ /* 0x040fe600078e00ff */
[C---:B------:R-:W-:Y:S02]  /*4fb0*/  ISETP.GE.OR P0, PT, R2.reuse, R5, P0 ;  /* 0x000000050200720c */ /* 0x040fe40000706670 */
[----:B------:R-:W-:Y:S04]  /*4fc0*/  SHF.R.U32.HI R0, RZ, R23, R0 ;  /* 0x00000017ff007219 */ /* 0x000fe80000011600 */
[C---:B------:R-:W-:Y:S05]  /*4fd0*/  SEL R6, R3.reuse, R0, !P2 ;  /* 0x0000000003067207 */ /* 0x040fea0005000000 */
        /* <DEDUP_REMOVED lines=14> */
[----:B------:R-:W-:Y:S07]  /*50c0*/  IMAD R29, R3, R24, R29 ;  /* 0x00000018031d7224 */ /* 0x000fee00078e021d */
.L_x_83:
[----:B-1----:R-:W-:Y:S01]  /*50d0*/  @!P1 ISETP.NE.AND P0, PT, R8, 0x1, PT ;  /* 0x000000010800980c */ /* 0x002fe20003f05270 */
[----:B------:R-:W-:Y:S01]  /*50e0*/  @!P1 IMAD.HI.U32 R0, R30, R10, RZ ;  /* 0x0000000a1e009227 */ /* 0x000fe200078e00ff */
[----:B------:R-:W-:Y:S01]  /*50f0*/  @!P1 ISETP.NE.AND P2, PT, R7, 0x1, PT ;  /* 0x000000010700980c */ /* 0x000fe20003f45270 */
[----:B------:R-:W-:Y:S01]  /*5100*/  ULOP3.LUT UP0, URZ, UR52, 0x1b0, URZ, 0xc0, !UPT ;  /* 0x000001b034ff7892 */ /* 0x000fe2000f80c0ff */
[----:B------:R-:W-:Y:S01]  /*5110*/  R2UR UR42, R21 ;  /* 0x00000000152a72ca */ /* 0x000fe200000e0000 */
[----:B------:R-:W-:Y:S01]  /*5120*/  @!P1 IMAD.HI.U32 R2, R29, R9, RZ ;  /* 0x000000091d029227 */ /* 0x000fe200078e00ff */
[----:B------:R-:W-:Y:S02]  /*5130*/  @!P1 SHF.R.U32.HI R0, RZ, R11, R0 ;  /* 0x0000000bff009219 */ /* 0x000fe40000011600 */
[----:B------:R-:W-:Y:S01]  /*5140*/  R2UR UR41, R20 ;  /* 0x00000000142972ca */ /* 0x000fe200000e0000 */
[----:B------:R-:W-:Y:S01]  /*5150*/  VIADD R73, R73, 0x1 ;  /* 0x0000000149497836 */ /* 0x000fe20000000000 */
[----:B------:R-:W-:Y:S02]  /*5160*/  @!P1 SHF.R.U32.HI R2, RZ, R12, R2 ;  /* 0x0000000cff029219 */ /* 0x000fe40000011602 */
[----:B------:R-:W-:Y:S02]  /*5170*/  @!P1 SEL R3, R30, R0, !P2 ;  /* 0x000000001e039207 */ /* 0x000fe40005000000 */
[----:B------:R-:W-:Y:S02]  /*5180*/  @!P1 SEL R2, R29, R2, !P0 ;  /* 0x000000021d029207 */ /* 0x000fe40004000000 */
[----:B------:R-:W-:Y:S01]  /*5190*/  @P4 SHF.R.U32.HI R66, RZ, 0x10, R17 ;  /* 0x00000010ff424819 */ /* 0x000fe20000011611 */
[----:B------:R-:W-:Y:S02]  /*51a0*/  USHF.L.U32 UR42, UR42, 0x6, URZ ;  /* 0x000000062a2a7899 */ /* 0x000fe400080006ff */
[----:B------:R-:W-:Y:S02]  /*51b0*/  @!P1 IMAD.IADD R0, R2, 0x1, -R3 ;  /* 0x0000000102009824 */ /* 0x000fe400078e0a03 */
[----:B------:R-:W-:Y:S01]  /*51c0*/  @!P1 IMAD.IADD R2, R3, 0x1, -R2 ;  /* 0x0000000103029824 */ /* 0x000fe200078e0a02 */
[----:B------:R-:W-:Y:S01]  /*51d0*/  USHF.L.U32 UR41, UR41, 0x6, URZ ;  /* 0x0000000629297899 */ /* 0x000fe200080006ff */
[----:B------:R-:W-:Y:S02]  /*51e0*/  @!P1 IMAD R30, R0, R7, R30 ;  /* 0x00000007001e9224 */ /* 0x000fe400078e021e */
[----:B------:R-:W-:Y:S01]  /*51f0*/  @!P1 IMAD R29, R2, R8, R29 ;  /* 0x00000008021d9224 */ /* 0x000fe200078e021d */
[----:B------:R-:W-:Y:S08]  /*5200*/  BRA.U !UP0, `(.L_x_84) ;  /* 0x00000001087c7547 */ /* 0x000ff0000b800000 */
[----:B------:R-:W1:Y:S01]  /*5210*/  LDCU.64 UR8, c[0x4][0x80] ;  /* 0x01001000ff0877ac */ /* 0x000e620008000a00 */
[----:B------:R-:W-:Y:S01]  /*5220*/  MOV R2, 0x0 ;  /* 0x0000000000027802 */ /* 0x000fe20000000f00 */
[----:B------:R-:W-:Y:S02]  /*5230*/  HFMA2 R12, -RZ, RZ, 0, 5.9604644775390625e-08 ;  /* 0x00000001ff0c7431 */ /* 0x000fe400000001ff */
[----:B------:R-:W-:Y:S01]  /*5240*/  IMAD.MOV.U32 R8, RZ, RZ, 0x70 ;  /* 0x00000070ff087424 */ /* 0x000fe200078e00ff */
[----:B------:R2:W3:Y:S01]  /*5250*/  LDC.64 R14, c[0x4][R2] ;  /* 0x01000000020e7b82 */ /* 0x0004e20000000a00 */
[----:B------:R-:W4:Y:S01]  /*5260*/  LDCU.64 UR6, c[0x4][0x88] ;  /* 0x01001100ff0677ac */ /* 0x000f220008000a00 */
[----:B------:R-:W-:Y:S01]  /*5270*/  IMAD.MOV.U32 R13, RZ, RZ, RZ ;  /* 0x000000ffff0d7224 */ /* 0x000fe200078e00ff */
[----:B------:R-:W2:Y:S01]  /*5280*/  LDCU.64 UR4, c[0x4][0x8] ;  /* 0x01000100ff0477ac */ /* 0x000ea20008000a00 */
[----:B-1----:R-:W-:Y:S01]  /*5290*/  MOV R5, UR9 ;  /* 0x0000000900057c02 */ /* 0x002fe20008000f00 */
[----:B------:R-:W-:Y:S01]  /*52a0*/  IMAD.U32 R4, RZ, RZ, UR8 ;  /* 0x00000008ff047e24 */ /* 0x000fe2000f8e00ff */
[----:B----4-:R-:W-:Y:S01]  /*52b0*/  MOV R7, UR7 ;  /* 0x0000000700077c02 */ /* 0x010fe20008000f00 */
[----:B------:R-:W-:Y:S01]  /*52c0*/  IMAD.U32 R6, RZ, RZ, UR6 ;  /* 0x00000006ff067e24 */ /* 0x000fe2000f8e00ff */
[----:B--2---:R-:W-:Y:S01]  /*52d0*/  MOV R11, UR5 ;  /* 0x00000005000b7c02 */ /* 0x004fe20008000f00 */
[----:B------:R-:W-:Y:S02]  /*52e0*/  IMAD.U32 R10, RZ, RZ, UR4 ;  /* 0x00000004ff0a7e24 */ /* 0x000fe4000f8e00ff */
[----:B------:R-:W-:Y:S07]  /*52f0*/  LEPC R20, `(.L_x_85) ;  /* 0x000000001014794e */ /* 0x000fee0000000000 */
[----:B---3-5:R-:W-:Y:S05]  /*5300*/  CALL.ABS.NOINC R14 ;  /* 0x000000000e007343 */ /* 0x028fea0003c00000 */
.L_x_85:
[----:B------:R-:W1:Y:S01]  /*5310*/  LDCU.64 UR8, c[0x4][0x80] ;  /* 0x01001000ff0877ac */ /* 0x000e620008000a00 */
[----:B------:R-:W2:Y:S01]  /*5320*/  LDC.64 R2, c[0x4][R2] ;  /* 0x0100000002027b82 */ /* 0x000ea20000000a00 */
[----:B------:R-:W-:Y:S02]  /*5330*/  HFMA2 R12, -RZ, RZ, 0, 5.9604644775390625e-08 ;  /* 0x00000001ff0c7431 */ /* 0x000fe400000001ff */
[----:B------:R-:W-:Y:S02]  /*5340*/  IMAD.MOV.U32 R8, RZ, RZ, 0x70 ;  /* 0x00000070ff087424 */ /* 0x000fe400078e00ff */
[----:B------:R-:W-:Y:S01]  /*5350*/  IMAD.MOV.U32 R13, RZ, RZ, RZ ;  /* 0x000000ffff0d7224 */ /* 0x000fe200078e00ff */
[----:B------:R-:W3:Y:S01]  /*5360*/  LDCU.64 UR6, c[0x4][0x88] ;  /* 0x01001100ff0677ac */ /* 0x000ee20008000a00 */
[----:B------:R-:W4:Y:S01]  /*5370*/  LDCU.64 UR4, c[0x4][0x8] ;  /* 0x01000100ff0477ac */ /* 0x000f220008000a00 */
[----:B-1----:R-:W-:Y:S02]  /*5380*/  MOV R4, UR8 ;  /* 0x0000000800047c02 */ /* 0x002fe40008000f00 */
[----:B------:R-:W-:Y:S02]  /*5390*/  MOV R5, UR9 ;  /* 0x0000000900057c02 */ /* 0x000fe40008000f00 */
[----:B---3--:R-:W-:Y:S01]  /*53a0*/  MOV R7, UR7 ;  /* 0x0000000700077c02 */ /* 0x008fe20008000f00 */
[----:B------:R-:W-:Y:S01]  /*53b0*/  IMAD.U32 R6, RZ, RZ, UR6 ;  /* 0x00000006ff067e24 */ /* 0x000fe2000f8e00ff */
[----:B----4-:R-:W-:Y:S01]  /*53c0*/  MOV R11, UR5 ;  /* 0x00000005000b7c02 */ /* 0x010fe20008000f00 */
[----:B------:R-:W-:Y:S02]  /*53d0*/  IMAD.U32 R10, RZ, RZ, UR4 ;  /* 0x00000004ff0a7e24 */ /* 0x000fe4000f8e00ff */
[----:B------:R-:W-:Y:S07]  /*53e0*/  LEPC R20, `(.L_x_84) ;  /* 0x000000001014794e */ /* 0x000fee0000000000 */
[----:B--2---:R-:W-:Y:S05]  /*53f0*/  CALL.ABS.NOINC R2 ;  /* 0x0000000002007343 */ /* 0x004fea0003c00000 */
.L_x_84:
[----:B------:R-:W-:Y:S01]  /*5400*/  ISETP.NE.U32.AND P4, PT, R54, RZ, PT ;  /* 0x000000ff3600720c */ /* 0x000fe20003f85070 */
[----:B------:R-:W-:Y:S01]  /*5410*/  UISETP.NE.AND UP2, UPT, UR53, URZ, UPT ;  /* 0x000000ff3500728c */ /* 0x000fe2000bf45270 */
[----:B------:R-:W-:Y:S01]  /*5420*/  ISETP.NE.U32.AND P2, PT, RZ, UR38, PT ;  /* 0x00000026ff007c0c */ /* 0x000fe2000bf45070 */
[----:B------:R-:W-:Y:S01]  /*5430*/  UISETP.NE.U32.AND UP1, UPT, UR44, URZ, UPT ;  /* 0x000000ff2c00728c */ /* 0x000fe2000bf25070 */
[----:B------:R-:W-:Y:S01]  /*5440*/  ISETP.NE.AND.EX P4, PT, R55, RZ, PT, P4 ;  /* 0x000000ff3700720c */ /* 0x000fe20003f85340 */
[----:B------:R-:W-:Y:S01]  /*5450*/  UPLOP3.LUT UP0, UPT, UPT, UPT, UPT, 0x40, 0x4 ;  /* 0x000000000004789c */ /* 0x000fe20003f0e870 */
[----:B------:R-:W-:Y:S01]  /*5460*/  ISETP.NE.AND.EX P2, PT, RZ, UR39, PT, P2 ;  /* 0x00000027ff007c0c */ /* 0x000fe2000bf45320 */
[----:B------:R-:W-:Y:S01]  /*5470*/  UISETP.NE.AND.EX UP1, UPT, UR45, URZ, UPT, UP1 ;  /* 0x000000ff2d00728c */ /* 0x000fe2000bf25310 */
[----:B------:R-:W-:Y:S04]  /*5480*/  PLOP3.LUT P1, PT, PT, PT, UP2, 0x80, 0x8 ;  /* 0x000000000008781c */ /* 0x000fe80003f2f028 */
[----:B------:R-:W-:Y:S06]  /*5490*/  @UP2 UPLOP3.LUT UP0, UPT, UPT, UPT, UP1, 0x80, 0x8 ;  /* 0x000000000008289c */ /* 0x000fec0003f0f010 */
[----:B------:R-:W-:Y:S01]  /*54a0*/  PLOP3.LUT P0, PT, PT, PT, UP0, 0x80, 0x8 ;  /* 0x000000000008781c */ /* 0x000fe20003f0f008 */
[----:B------:R-:W-:Y:S01]  /*54b0*/  @!UPT UIADD3 URZ, UPT, UPT, URZ, URZ, URZ ;  /* 0x000000fffffff290 */ /* 0x000fe2000fffe0ff */
[----:B------:R-:W-:Y:S11]  /*54c0*/  BRA.U !UP1, `(.L_x_86) ;  /* 0x0000000109387547 */ /* 0x000ff6000b800000 */
[----:B------:R-:W-:Y:S01]  /*54d0*/  UISETP.NE.U32.AND UP0, UPT, UR38, URZ, UPT ;  /* 0x000000ff2600728c */ /* 0x000fe2000bf05070 */
[----:B------:R-:W-:Y:S02]  /*54e0*/  HFMA2 R0, -RZ, RZ, 0, 5.9604644775390625e-08 ;  /* 0x00000001ff007431 */ /* 0x000fe400000001ff */
[----:B------:R-:W-:Y:S01]  /*54f0*/  IMAD.MOV.U32 R60, RZ, RZ, 0x1 ;  /* 0x00000001ff3c7424 */ /* 0x000fe200078e00ff */
[----:B------:R-:W-:Y:S06]  /*5500*/  UISETP.NE.AND.EX UP0, UPT, UR39, URZ, UPT, UP0 ;  /* 0x000000ff2700728c */ /* 0x000fec000bf05300 */
[----:B------:R-:W-:Y:S05]  /*5510*/  PLOP3.LUT P3, PT, PT, PT, UP0, 0x80, 0x8 ;  /* 0x000000000008781c */ /* 0x000fea0003f6f008 */
[----:B------:R-:W1:Y:S01]  /*5520*/  @UP0 LDCU.64 UR6, c[0x0][0x888] ;  /* 0x00011100ff0607ac */ /* 0x000e620008000a00 */
[----:B------:R-:W-:Y:S07]  /*5530*/  @UP0 UIMAD UR4, UR36, UR44, URZ ;  /* 0x0000002c240402a4 */ /* 0x000fee000f8e02ff */
[----:B------:R-:W-:Y:S01]  /*5540*/  @!P3 PRMT R60, R0, 0x7610, R60 ;  /* 0x00007610003cb816 */ /* 0x000fe2000000003c */
[----:B-1----:R-:W-:Y:S03]  /*5550*/  @UP0 UIMAD.WIDE UR6, UR4, 0x4, UR6 ;  /* 0x00000004040608a5 */ /* 0x002fe6000f8e0206 */
[----:B------:R-:W1:Y:S03]  /*5560*/  @!UP0 LDCU UR4, c[0x0][0x880] ;  /* 0x00011000ff0487ac */ /* 0x000e660008000800 */
[----:B------:R-:W-:Y:S01]  /*5570*/  IMAD.U32 R2, RZ, RZ, UR6 ;  /* 0x00000006ff027e24 */ /* 0x000fe2000f8e00ff */
[----:B------:R-:W-:Y:S05]  /*5580*/  MOV R3, UR7 ;  /* 0x0000000700037c02 */ /* 0x000fea0008000f00 */
[----:B-----5:R2:W5:Y:S02]  /*5590*/  @P3 LDG.E R35, desc[UR46][R2.64] ;  /* 0x0000002e02233981 */ /* 0x020564000c1e1900 */
[----:B-12---:R-:W-:Y:S02]  /*55a0*/  @!P3 IMAD.U32 R35, RZ, RZ, UR4 ;  /* 0x00000004ff23be24 */ /* 0x006fe4000f8e00ff */
.L_x_86:
[----:B------:R-:W-:Y:S05]  /*55b0*/  @!P4 BRA `(.L_x_87) ;  /* 0x000000000020c947 */ /* 0x000fea0003800000 */
[----:B------:R-:W-:Y:S04]  /*55c0*/  ISETP.NE.U32.AND P3, PT, R52, RZ, PT ;  /* 0x000000ff3400720c */ /* 0x000fe80003f65070 */
[----:B------:R-:W-:Y:S11]  /*55d0*/  ISETP.NE.AND.EX P3, PT, R53, RZ, PT, P3 ;  /* 0x000000ff3500720c */ /* 0x000ff60003f65330 */
[----:B------:R-:W-:Y:S02]  /*55e0*/  @!UPT UIADD3 URZ, UPT, UPT, URZ, URZ, URZ ;  /* 0x000000fffffff290 */ /* 0x000fe4000fffe0ff */
[----:B------:R-:W1:Y:S01]  /*55f0*/  @P3 LDC.64 R2, c[0x0][0x8a8] ;  /* 0x00022a00ff023b82 */ /* 0x000e620000000a00 */
[----:B------:R-:W-:Y:S04]  /*5600*/  @P3 IMAD R0, R54, UR36, RZ ;  /* 0x0000002436003c24 */ /* 0x000fe8000f8e02ff */
[----:B-1----:R-:W-:Y:S05]  /*5610*/  @P3 IMAD.WIDE R2, R0, 0x4, R2 ;  /* 0x0000000400023825 */ /* 0x002fea00078e0202 */
[----:B-----5:R1:W5:Y:S02]  /*5620*/  @P3 LDG.E R33, desc[UR46][R2.64] ;  /* 0x0000002e02213981 */ /* 0x020364000c1e1900 */
[----:B-1----:R-:W2:Y:S02]  /*5630*/  @!P3 LDC R33, c[0x0][0x8a0] ;  /* 0x00022800ff21bb82 */ /* 0x002ea40000000800 */
.L_x_87:
[----:B-----5:R-:W-:Y:S01]  /*5640*/  FSETP.NEU.AND P3, PT, R35, RZ, PT ;  /* 0x000000ff2300720b */ /* 0x020fe20003f6d000 */
[----:B------:R-:W-:Y:S01]  /*5650*/  IMAD.U32 R2, RZ, RZ, UR56 ;  /* 0x00000038ff027e24 */ /* 0x000fe2000f8e00ff */
[----:B------:R-:W-:Y:S01]  /*5660*/  SEL R5, RZ, 0xffffffff, P2 ;  /* 0xffffffffff057807 */ /* 0x000fe20001000000 */
[----:B------:R-:W-:Y:S01]  /*5670*/  ULOP3.LUT UR4, UR51, 0x1, URZ, 0x3c, !UPT ;  /* 0x0000000133047892 */ /* 0x000fe2000f8e3cff */
[----:B------:R-:W-:Y:S01]  /*5680*/  @P1 LOP3.LUT P2, RZ, R60, 0xff, RZ, 0xc0, !PT ;  /* 0x000000ff3cff1812 */ /* 0x000fe2000784c0ff */
[----:B------:R-:W-:Y:S01]  /*5690*/  BSSY B1, `(.L_x_88) ;  /* 0x000003d000017945 */ /* 0x000fe20003800000 */
[----:B------:R-:W-:Y:S01]  /*56a0*/  @P1 SEL R0, RZ, 0xffffffff, P3 ;  /* 0xffffffffff001807 */ /* 0x000fe20001800000 */
[----:B------:R-:W-:Y:S01]  /*56b0*/  IMAD.MOV.U32 R47, RZ, RZ, 0x1 ;  /* 0x00000001ff2f7424 */ /* 0x000fe200078e00ff */
[----:B------:R-:W-:Y:S01]  /*56c0*/  LEA R2, R2, UR48, 0x3 ;  /* 0x0000003002027c11 */ /* 0x000fe2000f8e18ff */
[----:B------:R-:W-:Y:S01]  /*56d0*/  IMAD.U32 R45, RZ, RZ, UR4 ;  /* 0x00000004ff2d7e24 */ /* 0x000fe2000f8e00ff */
[----:B------:R-:W-:Y:S01]  /*56e0*/  @P0 SEL R0, R5, R0, !P2 ;  /* 0x0000000005000207 */ /* 0x000fe20005000000 */
[----:B------:R-:W-:Y:S01]  /*56f0*/  IMAD.U32 R46, RZ, RZ, UR56 ;  /* 0x00000038ff2e7e24 */ /* 0x000fe2000f8e00ff */
[C---:B------:R-:W-:Y:S02]  /*5700*/  LEA R44, R31.reuse, UR48, 0x3 ;  /* 0x000000301f2c7c11 */ /* 0x040fe4000f8e18ff */
[----:B------:R-:W-:Y:S02]  /*5710*/  CS2R R50, SRZ ;  /* 0x0000000000327805 */ /* 0x000fe4000001ff00 */
[----:B------:R-:W-:Y:S02]  /*5720*/  @P1 LOP3.LUT R0, R0, 0x1, RZ, 0xc0, !PT ;  /* 0x0000000100001812 */ /* 0x000fe400078ec0ff */
[----:B------:R-:W-:Y:S02]  /*5730*/  CS2R R48, SRZ ;  /* 0x0000000000307805 */ /* 0x000fe4000001ff00 */
[----:B------:R-:W-:Y:S02]  /*5740*/  SHF.L.U32 R3, R68, 0x1f, RZ ;  /* 0x0000001f44037819 */ /* 0x000fe400000006ff */
[----:B------:R-:W-:Y:S02]  /*5750*/  CS2R R42, SRZ ;  /* 0x00000000002a7805 */ /* 0x000fe4000001ff00 */
[----:B------:R-:W-:Y:S02]  /*5760*/  ISETP.NE.U32.OR P5, PT, R0, 0x1, !P1 ;  /* 0x000000010000780c */ /* 0x000fe40004fa5470 */
[----:B------:R-:W-:Y:S02]  /*5770*/  CS2R R40, SRZ ;  /* 0x0000000000287805 */ /* 0x000fe4000001ff00 */
[----:B------:R-:W-:Y:S02]  /*5780*/  PLOP3.LUT P2, PT, PT, PT, UP1, 0x80, 0x8 ;  /* 0x000000000008781c */ /* 0x000fe40003f4f018 */
[----:B------:R-:W-:Y:S02]  /*5790*/  LEA.HI R34, R31, R31, RZ, 0x1 ;  /* 0x0000001f1f227211 */ /* 0x000fe400078f08ff */
[----:B------:R-:W-:Y:S02]  /*57a0*/  LOP3.LUT P4, R72, R60, 0xff, RZ, 0xc0, !PT ;  /* 0x000000ff3c487812 */ /* 0x000fe4000788c0ff */
[----:B------:R-:W-:Y:S02]  /*57b0*/  SEL R4, RZ, 0xffffffff, P3 ;  /* 0xffffffffff047807 */ /* 0x000fe40001800000 */
[----:B------:R-:W-:Y:S02]  /*57c0*/  P2R R74, PR, RZ, 0x20 ;  /* 0x00000020ff4a7803 */ /* 0x000fe40000000000 */
[----:B------:R-:W-:Y:S03]  /*57d0*/  @P5 SHF.L.U32 R0, R45, 0x1f, RZ ;  /* 0x0000001f2d005819 */ /* 0x000fe600000006ff */
[----:B------:R-:W-:Y:S01]  /*57e0*/  @P2 SEL R4, R5, R4, !P4 ;  /* 0x0000000405042207 */ /* 0x000fe20006000000 */
[----:B------:R1:W3:Y:S03]  /*57f0*/  @P5 SYNCS.PHASECHK.TRANS64.TRYWAIT P1, [R2+URZ+0x60], R0 ;  /* 0x00006000020055a7 */ /* 0x0002e600080211ff */
[----:B------:R-:W-:Y:S04]  /*5800*/  LOP3.LUT R4, R4, 0x1, RZ, 0xc0, !PT ;  /* 0x0000000104047812 */ /* 0x000fe800078ec0ff */
[----:B------:R-:W-:Y:S04]  /*5810*/  ISETP.NE.U32.AND P2, PT, R4, 0x1, PT ;  /* 0x000000010400780c */ /* 0x000fe80003f45070 */
[----:B------:R-:W-:Y:S01]  /*5820*/  P2R R76, PR, RZ, 0x4 ;  /* 0x00000004ff4c7803 */ /* 0x000fe20000000000 */
[----:B------:R4:W2:Y:S01]  /*5830*/  SYNCS.PHASECHK.TRANS64.TRYWAIT P0, [R44+URZ+0xc0], R3 ;  /* 0x0000c0032c0075a7 */ /* 0x0008a200080011ff */
[C---:B-1----:R-:W-:Y:S01]  /*5840*/  IMAD.SHL.U32 R0, R34.reuse, 0x20, RZ ;  /* 0x0000002022007824 */ /* 0x042fe200078e00ff */
[----:B------:R-:W-:Y:S04]  /*5850*/  LOP3.LUT R34, R34, 0xffe, RZ, 0xc0, !PT ;  /* 0x00000ffe22227812 */ /* 0x000fe800078ec0ff */
[----:B------:R-:W-:Y:S01]  /*5860*/  LOP3.LUT R0, R0, 0xffffffc0, RZ, 0xc0, !PT ;  /* 0xffffffc000007812 */ /* 0x000fe200078ec0ff */
[----:B------:R-:W-:Y:S04]  /*5870*/  IMAD.IADD R34, R31, 0x1, -R34 ;  /* 0x000000011f227824 */ /* 0x000fe800078e0a22 */
[----:B------:R-:W-:Y:S04]  /*5880*/  IMAD.IADD R0, R32, 0x1, R0 ;  /* 0x0000000120007824 */ /* 0x000fe800078e0200 */
[----:B------:R-:W-:Y:S01]  /*5890*/  IMAD R34, R34, 0x100000, R0 ;  /* 0x0010000022227824 */ /* 0x000fe200078e0200 */
[----:B---3--:R-:W-:Y:S01]  /*58a0*/  @P5 SEL R47, RZ, 0x1, !P1 ;  /* 0x00000001ff2f5807 */ /* 0x008fe20004800000 */
[----:B----4-:R-:W-:Y:S06]  /*58b0*/  @!P5 BRA `(.L_x_89) ;  /* 0x000000000068d947 */ /* 0x010fec0003800000 */
[----:B------:R-:W-:Y:S01]  /*58c0*/  HFMA2 R43, -RZ, RZ, 0, 0 ;  /* 0x00000000ff2b7431 */ /* 0x000fe200000001ff */
[----:B------:R-:W-:Y:S01]  /*58d0*/  ISETP.NE.AND P1, PT, R47, RZ, PT ;  /* 0x000000ff2f00720c */ /* 0x000fe20003f25270 */
[----:B------:R-:W-:Y:S01]  /*58e0*/  IMAD.U32 R0, RZ, RZ, UR56 ;  /* 0x00000038ff007e24 */ /* 0x000fe2000f8e00ff */
[----:B------:R-:W-:Y:S11]  /*58f0*/  BSSY B0, `(.L_x_90) ;  /* 0x0000005000007945 */ /* 0x000ff60003800000 */
[----:B------:R-:W-:Y:S05]  /*5900*/  @P1 BRA `(.L_x_91) ;  /* 0x00000000000c1947 */ /* 0x000fea0003800000 */
[----:B------:R-:W-:Y:S04]  /*5910*/  SHF.L.U32 R4, R45, 0x1f, RZ ;  /* 0x0000001f2d047819 */ /* 0x000fe800000006ff */
[----:B------:R-:W1:Y:S02]  /*5920*/  SYNCS.PHASECHK.TRANS64.TRYWAIT P1, [R2+URZ+0x60], R4 ;  /* 0x00006004020075a7 */ /* 0x000e6400080211ff */
[----:B-1----:R-:W-:Y:S05]  /*5930*/  @!P1 BRA `(.L_x_92) ;  /* 0x0000001c00cc9947 */ /* 0x002fea0003800000 */
.L_x_91:
[----:B------:R-:W-:Y:S05]  /*5940*/  BSYNC B0 ;  /* 0x0000000000007941 */ /* 0x000fea0003800000 */
.L_x_90:
[----:B------:R-:W-:Y:S01]  /*5950*/  ISETP.NE.AND P1, PT, R76, RZ, PT ;  /* 0x000000ff4c00720c */ /* 0x000fe20003f25270 */
[----:B------:R-:W-:Y:S01]  /*5960*/  IMAD.MOV.U32 R42, RZ, RZ, RZ ;  /* 0x000000ffff2a7224 */ /* 0x000fe200078e00ff */
[----:B------:R-:W-:Y:S02]  /*5970*/  CS2R R40, SRZ ;  /* 0x0000000000287805 */ /* 0x000fe4000001ff00 */
[----:B------:R-:W-:Y:S02]  /*5980*/  CS2R R50, SRZ ;  /* 0x0000000000327805 */ /* 0x000fe4000001ff00 */
[----:B------:R-:W-:Y:S07]  /*5990*/  CS2R R48, SRZ ;  /* 0x0000000000307805 */ /* 0x000fee000001ff00 */
[----:B-1----:R-:W-:Y:S01]  /*59a0*/  @P1 IMAD R2, R0, 0x800, R64 ;  /* 0x0000080000021824 */ /* 0x002fe200078e0240 */
[----:B------:R-:W-:Y:S05]  /*59b0*/  @P1 WARPSYNC.ALL ;  /* 0x0000000000001948 */ /* 0x000fea0003800000 */
[----:B------:R-:W-:Y:S01]  /*59c0*/  @P1 LEA R2, R2, UR48, 0x1 ;  /* 0x0000003002021c11 */ /* 0x000fe2000f8e08ff */
[----:B------:R-:W-:Y:S04]  /*59d0*/  UIADD3 UR5, UPT, UPT, UR56, 0x1, URZ ;  /* 0x0000000138057890 */ /* 0x000fe8000fffe0ff */
[----:B------:R1:W3:Y:S01]  /*59e0*/  @P1 LDSM.16.M88.4 R40, [R2+0x200] ;  /* 0x000200000228183b */ /* 0x0002e20000000200 */
[----:B------:R-:W-:Y:S01]  /*59f0*/  UISETP.NE.AND UP0, UPT, UR5, 0x3, UPT ;  /* 0x000000030500788c */ /* 0x000fe2000bf05270 */
[----:B------:R-:W-:Y:S03]  /*5a00*/  @P1 IMAD R0, R69, 0x2, R2 ;  /* 0x0000000245001824 */ /* 0x000fe600078e0202 */
[----:B------:R-:W-:Y:S02]  /*5a10*/  USEL UR4, URZ, 0x1, UP0 ;  /* 0x00000001ff047887 */ /* 0x000fe40008000000 */
[----:B------:R1:W4:Y:S01]  /*5a20*/  @P1 LDSM.16.M88.4 R48, [R0+0x200] ;  /* 0x000200000030183b */ /* 0x0003220000000200 */
[----:B------:R-:W-:Y:S03]  /*5a30*/  USEL UR5, UR5, URZ, UP0 ;  /* 0x000000ff05057287 */ /* 0x000fe60008000000 */
[----:B------:R-:W-:Y:S03]  /*5a40*/  LOP3.LUT R45, R45, UR4, RZ, 0x3c, !PT ;  /* 0x000000042d2d7c12 */ /* 0x000fe6000f8e3cff */
[----:B------:R-:W-:Y:S02]  /*5a50*/  IMAD.U32 R46, RZ, RZ, UR5 ;  /* 0x00000005ff2e7e24 */ /* 0x000fe4000f8e00ff */
.L_x_89:
[----:B------:R-:W-:Y:S05]  /*5a60*/  BSYNC B1 ;  /* 0x0000000000017941 */ /* 0x000fea0003800000 */
.L_x_88:
[----:B-1----:R-:W-:Y:S04]  /*5a70*/  SHF.R.U32.HI R0, RZ, 0x15, R34 ;  /* 0x00000015ff007819 */ /* 0x002fe80000011622 */
[----:B------:R-:W-:Y:S01]  /*5a80*/  LOP3.LUT P1, RZ, R0, 0x3, R65, 0x48, !PT ;  /* 0x0000000300ff7812 */ /* 0x000fe20007824841 */
[----:B------:R-:W-:Y:S01]  /*5a90*/  @!UPT UIADD3 URZ, UPT, UPT, URZ, URZ, URZ ;  /* 0x000000fffffff290 */ /* 0x000fe2000fffe0ff */
[----:B--2---:R-:W-:Y:S11]  /*5aa0*/  @P0 BRA `(.L_x_93) ;  /* 0x0000000000080947 */ /* 0x004ff60003800000 */
[----:B------:R-:W1:Y:S02]  /*5ab0*/  SYNCS.PHASECHK.TRANS64.TRYWAIT P0, [R44+URZ+0xc0], R3 ;  /* 0x0000c0032c0075a7 */ /* 0x000e6400080011ff */
[----:B-1----:R-:W-:Y:S05]  /*5ac0*/  @!P0 BRA `(.L_x_94) ;  /* 0x0000001c007c8947 */ /* 0x002fea0003800000 */
.L_x_93:
[----:B------:R-:W-:Y:S05]  /*5ad0*/  @!P1 BRA `(.L_x_95) ;  /* 0x0000000000409947 */ /* 0x000fea0003800000 */
[----:B------:R-:W2:Y:S01]  /*5ae0*/  LDCU.64 UR8, c[0x4][0x70] ;  /* 0x01000e00ff0877ac */ /* 0x000ea20008000a00 */
[----:B-1----:R-:W-:Y:S01]  /*5af0*/  MOV R3, 0x0 ;  /* 0x0000000000037802 */ /* 0x002fe20000000f00 */
[----:B------:R-:W-:Y:S02]  /*5b00*/  HFMA2 R12, -RZ, RZ, 0, 5.9604644775390625e-08 ;  /* 0x00000001ff0c7431 */ /* 0x000fe400000001ff */
[----:B------:R-:W-:Y:S02]  /*5b10*/  IMAD.MOV.U32 R8, RZ, RZ, 0x192 ;  /* 0x00000192ff087424 */ /* 0x000fe400078e00ff */
[----:B------:R-:W-:Y:S01]  /*5b20*/  IMAD.MOV.U32 R13, RZ, RZ, RZ ;  /* 0x000000ffff0d7224 */ /* 0x000fe200078e00ff */
[----:B------:R-:W1:Y:S01]  /*5b30*/  LDCU.64 UR6, c[0x4][0x78] ;  /* 0x01000f00ff0677ac */ /* 0x000e620008000a00 */
[----:B------:R-:W3:Y:S01]  /*5b40*/  LDC.64 R2, c[0x4][R3] ;  /* 0x0100000003027b82 */ /* 0x000ee20000000a00 */
[----:B------:R-:W5:Y:S01]  /*5b50*/  LDCU.64 UR4, c[0x4][0x10] ;  /* 0x01000200ff0477ac */ /* 0x000f620008000a00 */
[----:B--2---:R-:W-:Y:S01]  /*5b60*/  MOV R5, UR9 ;  /* 0x0000000900057c02 */ /* 0x004fe20008000f00 */
[----:B------:R-:W-:Y:S01]  /*5b70*/  IMAD.U32 R4, RZ, RZ, UR8 ;  /* 0x00000008ff047e24 */ /* 0x000fe2000f8e00ff */
[----:B-1----:R-:W-:Y:S01]  /*5b80*/  MOV R7, UR7 ;  /* 0x0000000700077c02 */ /* 0x002fe20008000f00 */
[----:B------:R-:W-:Y:S01]  /*5b90*/  IMAD.U32 R6, RZ, RZ, UR6 ;  /* 0x00000006ff067e24 */ /* 0x000fe2000f8e00ff */
[----:B-----5:R-:W-:Y:S01]  /*5ba0*/  MOV R11, UR5 ;  /* 0x00000005000b7c02 */ /* 0x020fe20008000f00 */
[----:B------:R-:W-:Y:S02]  /*5bb0*/  IMAD.U32 R10, RZ, RZ, UR4 ;  /* 0x00000004ff0a7e24 */ /* 0x000fe4000f8e00ff */
[----:B------:R-:W-:Y:S07]  /*5bc0*/  LEPC R20, `(.L_x_95) ;  /* 0x000000001014794e */ /* 0x000fee0000000000 */
[----:B---34-:R-:W-:Y:S05]  /*5bd0*/  CALL.ABS.NOINC R2 ;  /* 0x0000000002007343 */ /* 0x018fea0003c00000 */
.L_x_95:
[----:B------:R-:W-:Y:S05]  /*5be0*/  WARPSYNC.ALL ;  /* 0x0000000000007948 */ /* 0x000fea0003800000 */
[----:B------:R-:W-:Y:S01]  /*5bf0*/  R2UR UR4, R34 ;  /* 0x00000000220472ca */ /* 0x000fe200000e0000 */
[----:B-1-3--:R-:W-:Y:S01]  /*5c00*/  HADD2.F32 R3, -RZ, R40.H0_H0 ;  /* 0x20000028ff037230 */ /* 0x00afe20000004100 */
[----:B------:R-:W-:Y:S01]  /*5c10*/  SHF.L.U32 R75, R69, 0x1, RZ ;  /* 0x00000001454b7819 */ /* 0x000fe200000006ff */
[----:B------:R-:W-:Y:S01]  /*5c20*/  HADD2.F32 R20, -RZ, R42.H0_H0 ;  /* 0x2000002aff147230 */ /* 0x000fe20000004100 */
[----:B------:R-:W-:Y:S01]  /*5c30*/  ISETP.NE.AND P0, PT, R70, RZ, PT ;  /* 0x000000ff4600720c */ /* 0x000fe20003f05270 */
[----:B------:R-:W-:Y:S08]  /*5c40*/  BSSY.RECONVERGENT B0, `(.L_x_96) ;  /* 0x000004d000007945 */ /* 0x000ff00003800200 */
[----:B------:R-:W1:Y:S02]  /*5c50*/  LDTM.16dp256bit.x4 R4, tmem[UR4] ;  /* 0x00000004000479ee */ /* 0x000e640008120000 */
[C---:B-1----:R-:W-:Y:S01]  /*5c60*/  FMUL R0, R33.reuse, R4 ;  /* 0x0000000421007220 */ /* 0x042fe20000400000 */
[----:B------:R-:W-:Y:S02]  /*5c70*/  HADD2.F32 R4, -RZ, R40.H1_H1 ;  /* 0x30000028ff047230 */ /* 0x000fe40000004100 */
[----:B------:R-:W-:Y:S01]  /*5c80*/  FMUL R2, R33, R5 ;  /* 0x0000000521027220 */ /* 0x000fe20000400000 */
[--C-:B------:R-:W-:Y:S02]  /*5c90*/  HADD2.F32 R5, -RZ, R41.reuse.H0_H0 ;  /* 0x20000029ff057230 */ /* 0x100fe40000004100 */
[----:B------:R-:W-:Y:S01]  /*5ca0*/  FFMA R0, R35, R3, R0 ;  /* 0x0000000323007223 */ /* 0x000fe20000000000 */
[----:B------:R-:W-:Y:S01]  /*5cb0*/  FMUL R3, R33, R6 ;  /* 0x0000000621037220 */ /* 0x000fe20000400000 */
[----:B------:R-:W-:Y:S02]  /*5cc0*/  HADD2.F32 R6, -RZ, R41.H1_H1 ;  /* 0x30000029ff067230 */ /* 0x000fe40000004100 */
[----:B------:R-:W-:Y:S01]  /*5cd0*/  FFMA R2, R35, R4, R2 ;  /* 0x0000000423027223 */ /* 0x000fe20000000002 */
[----:B------:R-:W-:Y:S01]  /*5ce0*/  FMUL R7, R33, R7 ;  /* 0x0000000721077220 */ /* 0x000fe20000400000 */
[----:B------:R-:W-:Y:S01]  /*5cf0*/  FFMA R3, R35, R5, R3 ;  /* 0x0000000523037223 */ /* 0x000fe20000000003 */
[C---:B------:R-:W-:Y:S01]  /*5d00*/  FMUL R4, R33.reuse, R8 ;  /* 0x0000000821047220 */ /* 0x040fe20000400000 */
[----:B------:R-:W-:Y:S01]  /*5d10*/  FMUL R5, R33, R9 ;  /* 0x0000000921057220 */ /* 0x000fe20000400000 */
[----:B------:R-:W-:Y:S01]  /*5d20*/  F2FP.F16.F32.PACK_AB R36, R2, R0 ;  /* 0x000000000224723e */ /* 0x000fe200000000ff */
[C---:B------:R-:W-:Y:S01]  /*5d30*/  FFMA R7, R35.reuse, R6, R7 ;  /* 0x0000000623077223 */ /* 0x040fe20000000007 */
[----:B------:R-:W-:Y:S02]  /*5d40*/  HADD2.F32 R0, -RZ, R42.H1_H1 ;  /* 0x3000002aff007230 */ /* 0x000fe40000004100 */
[----:B------:R-:W-:Y:S01]  /*5d50*/  FFMA R4, R35, R20, R4 ;  /* 0x0000001423047223 */ /* 0x000fe20000000004 */
[--C-:B------:R-:W-:Y:S02]  /*5d60*/  HADD2.F32 R2, -RZ, R43.reuse.H0_H0 ;  /* 0x2000002bff027230 */ /* 0x100fe40000004100 */
[----:B------:R-:W-:Y:S01]  /*5d70*/  FMUL R6, R33, R10 ;  /* 0x0000000a21067220 */ /* 0x000fe20000400000 */
[----:B------:R-:W-:Y:S01]  /*5d80*/  F2FP.F16.F32.PACK_AB R37, R7, R3 ;  /* 0x000000030725723e */ /* 0x000fe200000000ff */
[----:B------:R-:W-:Y:S02]  /*5d90*/  HADD2.F32 R3, -RZ, R43.H1_H1 ;  /* 0x3000002bff037230 */ /* 0x000fe40000004100 */
[----:B------:R-:W-:Y:S01]  /*5da0*/  FFMA R5, R35, R0, R5 ;  /* 0x0000000023057223 */ /* 0x000fe20000000005 */
[C---:B------:R-:W-:Y:S01]  /*5db0*/  FMUL R11, R33.reuse, R11 ;  /* 0x0000000b210b7220 */ /* 0x040fe20000400000 */
[--C-:B----4-:R-:W-:Y:S02]  /*5dc0*/  HADD2.F32 R7, -RZ, R48.reuse.H0_H0 ;  /* 0x20000030ff077230 */ /* 0x110fe40000004100 */
[C---:B------:R-:W-:Y:S01]  /*5dd0*/  FMUL R8, R33.reuse, R12 ;  /* 0x0000000c21087220 */ /* 0x040fe20000400000 */
[----:B------:R-:W-:Y:S02]  /*5de0*/  HADD2.F32 R0, -RZ, R48.H1_H1 ;  /* 0x30000030ff007230 */ /* 0x000fe40000004100 */
[----:B------:R-:W-:Y:S01]  /*5df0*/  FMUL R9, R33, R13 ;  /* 0x0000000d21097220 */ /* 0x000fe20000400000 */
[C---:B------:R-:W-:Y:S01]  /*5e00*/  FFMA R6, R35.reuse, R2, R6 ;  /* 0x0000000223067223 */ /* 0x040fe20000000006 */
[C---:B------:R-:W-:Y:S01]  /*5e10*/  FFMA R11, R35.reuse, R3, R11 ;  /* 0x00000003230b7223 */ /* 0x040fe2000000000b */
[C---:B------:R-:W-:Y:S01]  /*5e20*/  FFMA R8, R35.reuse, R7, R8 ;  /* 0x0000000723087223 */ /* 0x040fe20000000008 */
[----:B------:R-:W-:Y:S01]  /*5e30*/  FFMA R9, R35, R0, R9 ;  /* 0x0000000023097223 */ /* 0x000fe20000000009 */
[--C-:B------:R-:W-:Y:S02]  /*5e40*/  HADD2.F32 R2, -RZ, R49.reuse.H0_H0 ;  /* 0x20000031ff027230 */ /* 0x100fe40000004100 */
[C---:B------:R-:W-:Y:S01]  /*5e50*/  FMUL R10, R33.reuse, R14 ;  /* 0x0000000e210a7220 */ /* 0x040fe20000400000 */
[----:B------:R-:W-:Y:S02]  /*5e60*/  HADD2.F32 R0, -RZ, R49.H1_H1 ;  /* 0x30000031ff007230 */ /* 0x000fe40000004100 */
[----:B------:R-:W-:Y:S01]  /*5e70*/  FMUL R15, R33, R15 ;  /* 0x0000000f210f7220 */ /* 0x000fe20000400000 */
[----:B------:R-:W-:Y:S01]  /*5e80*/  F2FP.F16.F32.PACK_AB R38, R5, R4 ;  /* 0x000000040526723e */ /* 0x000fe200000000ff */
[----:B------:R-:W-:Y:S01]  /*5e90*/  FFMA R10, R35, R2, R10 ;  /* 0x00000002230a7223 */ /* 0x000fe2000000000a */
[----:B------:R-:W-:Y:S01]  /*5ea0*/  FMUL R12, R33, R16 ;  /* 0x00000010210c7220 */ /* 0x000fe20000400000 */
[----:B------:R-:W-:Y:S01]  /*5eb0*/  FFMA R15, R35, R0, R15 ;  /* 0x00000000230f7223 */ /* 0x000fe2000000000f */
[--C-:B------:R-:W-:Y:S01]  /*5ec0*/  HADD2.F32 R0, -RZ, R50.reuse.H0_H0 ;  /* 0x20000032ff007230 */ /* 0x100fe20000004100 */
[----:B------:R-:W-:Y:S01]  /*5ed0*/  MOV R5, UR56 ;  /* 0x0000003800057c02 */ /* 0x000fe20008000f00 */
[----:B------:R-:W-:Y:S02]  /*5ee0*/  HADD2.F32 R2, -RZ, R50.H1_H1 ;  /* 0x30000032ff027230 */ /* 0x000fe40000004100 */
[C---:B------:R-:W-:Y:S01]  /*5ef0*/  FMUL R13, R33.reuse, R17 ;  /* 0x00000011210d7220 */ /* 0x040fe20000400000 */
[--C-:B------:R-:W-:Y:S02]  /*5f00*/  HADD2.F32 R3, -RZ, R51.reuse.H0_H0 ;  /* 0x20000033ff037230 */ /* 0x100fe40000004100 */
[C---:B------:R-:W-:Y:S01]  /*5f10*/  FMUL R14, R33.reuse, R18 ;  /* 0x00000012210e7220 */ /* 0x040fe20000400000 */
[----:B------:R-:W-:Y:S02]  /*5f20*/  HADD2.F32 R4, -RZ, R51.H1_H1 ;  /* 0x30000033ff047230 */ /* 0x000fe40000004100 */
[----:B------:R-:W-:Y:S01]  /*5f30*/  FMUL R19, R33, R19 ;  /* 0x0000001321137220 */ /* 0x000fe20000400000 */
[----:B------:R-:W-:Y:S01]  /*5f40*/  FFMA R12, R35, R0, R12 ;  /* 0x00000000230c7223 */ /* 0x000fe2000000000c */
[----:B------:R-:W-:Y:S01]  /*5f50*/  LEA R5, R5, R64, 0xb ;  /* 0x0000004005057211 */ /* 0x000fe200078e58ff */
[C---:B------:R-:W-:Y:S01]  /*5f60*/  FFMA R13, R35.reuse, R2, R13 ;  /* 0x00000002230d7223 */ /* 0x040fe2000000000d */
[C---:B------:R-:W-:Y:S01]  /*5f70*/  FFMA R14, R35.reuse, R3, R14 ;  /* 0x00000003230e7223 */ /* 0x040fe2000000000e */
[----:B------:R-:W-:Y:S01]  /*5f80*/  FFMA R19, R35, R4, R19 ;  /* 0x0000000423137223 */ /* 0x000fe20000000013 */
[----:B------:R-:W-:Y:S02]  /*5f90*/  F2FP.F16.F32.PACK_AB R39, R11, R6 ;  /* 0x000000060b27723e */ /* 0x000fe400000000ff */
[----:B------:R-:W-:Y:S02]  /*5fa0*/  LEA R5, R5, UR48, 0x1 ;  /* 0x0000003005057c11 */ /* 0x000fe4000f8e08ff */
[----:B------:R-:W-:Y:S02]  /*5fb0*/  F2FP.F16.F32.PACK_AB R8, R9, R8 ;  /* 0x000000080908723e */ /* 0x000fe400000000ff */
[----:B------:R-:W-:Y:S01]  /*5fc0*/  F2FP.F16.F32.PACK_AB R9, R15, R10 ;  /* 0x0000000a0f09723e */ /* 0x000fe200000000ff */
[----:B------:R1:W-:Y:S01]  /*5fd0*/  STSM.16.M88.4 [R5+0x200], R36 ;  /* 0x0002002405007844 */ /* 0x0003e20000000200 */
[----:B------:R-:W-:Y:S02]  /*5fe0*/  F2FP.F16.F32.PACK_AB R10, R13, R12 ;  /* 0x0000000c0d0a723e */ /* 0x000fe400000000ff */
[----:B------:R-:W-:Y:S02]  /*5ff0*/  F2FP.F16.F32.PACK_AB R11, R19, R14 ;  /* 0x0000000e130b723e */ /* 0x000fe400000000ff */
[----:B------:R-:W-:Y:S05]  /*6000*/  IADD3 R0, PT, PT, R75, 0x200, R5 ;  /* 0x000002004b007810 */ /* 0x000fea0007ffe005 */
[----:B------:R1:W-:Y:S01]  /*6010*/  STSM.16.M88.4 [R0], R8 ;  /* 0x0000000800007844 */ /* 0x0003e20000000200 */
[----:B------:R-:W-:Y:S01]  /*6020*/  @!PT LDS RZ, [RZ] ;  /* 0x00000000fffff984 */ /* 0x000fe20000000800 */
[----:B------:R-:W-:Y:S01]  /*6030*/  @!PT LDS RZ, [RZ] ;  /* 0x00000000fffff984 */ /* 0x000fe20000000800 */
[----:B------:R-:W-:Y:S01]  /*6040*/  @!PT LDS RZ, [RZ] ;  /* 0x00000000fffff984 */ /* 0x000fe20000000800 */
[----:B------:R-:W-:Y:S01]  /*6050*/  @!PT LDS RZ, [RZ] ;  /* 0x00000000fffff984 */ /* 0x000fe20000000800 */
[----:B------:R2:W-:Y:S07]  /*6060*/  MEMBAR.ALL.CTA ;  /* 0x0000000000007992 */ /* 0x0005ee0000008000 */
[----:B--2---:R-:W2:Y:S02]  /*6070*/  FENCE.VIEW.ASYNC.S ;  /* 0x00000000000073c6 */ /* 0x004ea40000000000 */
[----:B--2---:R-:W-:Y:S06]  /*6080*/  BAR.SYNC.DEFER_BLOCKING 0x1, 0x80 ;  /* 0x0042000000007b1d */ /* 0x004fec0000010000 */
[----:B------:R-:W-:Y:S05]  /*6090*/  @P0 BRA `(.L_x_97) ;  /* 0x00000000001c0947 */ /* 0x000fea0003800000 */
[----:B------:R-:W-:Y:S02]  /*60a0*/  UIADD3 UR6, UP0, UPT, UR54, 0x680, URZ ;  /* 0x0000068036067890 */ /* 0x000fe4000ff1e0ff */
[----:B------:R-:W-:Y:S02]  /*60b0*/  ULEA UR4, UR56, UR48, 0xc ;  /* 0x0000003038047291 */ /* 0x000fe4000f8e60ff */
[----:B------:R-:W-:Y:S02]  /*60c0*/  UIADD3.X UR7, UPT, UPT, URZ, UR55, URZ, UP0, !UPT ;  /* 0x00000037ff077290 */ /* 0x000fe400087fe4ff */
[----:B------:R-:W-:Y:S01]  /*60d0*/  UIADD3 UR40, UPT, UPT, UR4, 0x200, URZ ;  /* 0x0000020004287890 */ /* 0x000fe2000fffe0ff */
[----:B------:R-:W-:Y:S08]  /*60e0*/  UMOV UR43, UR36 ;  /* 0x00000024002b7c82 */ /* 0x000ff00008000000 */
[----:B------:R2:W-:Y:S02]  /*60f0*/  UTMASTG.3D [UR40], [UR6] ;  /* 0x00000028060073b5 */ /* 0x0005e40008010000 */
[----:B--2---:R0:W-:Y:S02]  /*6100*/  UTMACMDFLUSH ;  /* 0x00000000000079b7 */ /* 0x0041e40000000000 */
.L_x_97:
[----:B------:R-:W-:Y:S05]  /*6110*/  BSYNC.RECONVERGENT B0 ;  /* 0x0000000000007941 */ /* 0x000fea0003800200 */
.L_x_96:
[----:B------:R-:W-:Y:S01]  /*6120*/  UIADD3 UR40, UPT, UPT, UR56, 0x1, URZ ;  /* 0x0000000138287890 */ /* 0x000fe2000fffe0ff */
[----:B------:R-:W-:Y:S03]  /*6130*/  BSSY.RECONVERGENT B0, `(.L_x_98) ;  /* 0x0000005000007945 */ /* 0x000fe60003800200 */
[----:B------:R-:W-:Y:S04]  /*6140*/  UISETP.NE.AND UP0, UPT, UR40, 0x3, UPT ;  /* 0x000000032800788c */ /* 0x000fe8000bf05270 */
[----:B------:R-:W-:Y:S01]  /*6150*/  USEL UR43, UR40, URZ, UP0 ;  /* 0x000000ff282b7287 */ /* 0x000fe20008000000 */
[----:B------:R-:W-:Y:S11]  /*6160*/  @P0 BRA `(.L_x_99) ;  /* 0x0000000000040947 */ /* 0x000ff60003800000 */
[----:B------:R-:W-:Y:S04]  /*6170*/  DEPBAR.LE SB0, 0x1 ;  /* 0x000080400000791a */ /* 0x000fe80000000000 */
.L_x_99:
[----:B------:R-:W-:Y:S05]  /*6180*/  BSYNC.RECONVERGENT B0 ;  /* 0x0000000000007941 */ /* 0x000fea0003800200 */
.L_x_98:
[----:B------:R-:W-:Y:S01]  /*6190*/  BAR.SYNC.DEFER_BLOCKING 0x1, 0x80 ;  /* 0x0042000000007b1d */ /* 0x000fe20000010000 */
[----:B------:R-:W-:Y:S01]  /*61a0*/  ISETP.NE.AND P1, PT, R74, RZ, PT ;  /* 0x000000ff4a00720c */ /* 0x000fe20003f25270 */
[----:B------:R-:W-:Y:S01]  /*61b0*/  UISETP.NE.AND UP0, UPT, UR50, URZ, UPT ;  /* 0x000000ff3200728c */ /* 0x000fe2000bf05270 */
[----:B------:R-:W-:Y:S11]  /*61c0*/  LEA R2, R46, UR48, 0x3 ;  /* 0x000000302e027c11 */ /* 0x000ff6000f8e18ff */
[----:B------:R-:W-:Y:S01]  /*61d0*/  @P1 SHF.L.U32 R3, R45, 0x1f, RZ ;  /* 0x0000001f2d031819 */ /* 0x000fe200000006ff */
[----:B------:R-:W-:Y:S06]  /*61e0*/  BRA.U !UP0, `(.L_x_100) ;  /* 0x0000000108247547 */ /* 0x000fec000b800000 */
[----:B------:R-:W-:Y:S01]  /*61f0*/  IMAD.U32 R4, RZ, RZ, UR49 ;  /* 0x00000031ff047e24 */ /* 0x000fe2000f8e00ff */
[----:B-1----:R-:W-:Y:S01]  /*6200*/  MOV R0, UR37 ;  /* 0x0000002500007c02 */ /* 0x002fe20008000f00 */
[----:B------:R-:W-:Y:S03]  /*6210*/  UIADD3 UR49, UPT, UPT, UR49, 0x1, URZ ;  /* 0x0000000131317890 */ /* 0x000fe6000fffe0ff */
[----:B------:R-:W-:Y:S01]  /*6220*/  @P1 LEA R4, R4, UR48, 0x3 ;  /* 0x0000003004041c11 */ /* 0x000fe2000f8e18ff */
[----:B------:R-:W-:Y:S04]  /*6230*/  UISETP.NE.AND UP0, UPT, UR49, 0x3, UPT ;  /* 0x000000033100788c */ /* 0x000fe8000bf05270 */
[----:B------:R-:W-:Y:S01]  /*6240*/  @P1 VIADD R4, R4, 0x78 ;  /* 0x0000007804041836 */ /* 0x000fe20000000000 */
[----:B------:R-:W-:Y:S04]  /*6250*/  USEL UR49, UR49, URZ, UP0 ;  /* 0x000000ff31317287 */ /* 0x000fe80008000000 */
[----:B------:R-:W-:Y:S04]  /*6260*/  @P1 PRMT R0, R0, 0x654, R4 ;  /* 0x0000065400001816 */ /* 0x000fe80000000004 */
[----:B------:R2:W-:Y:S04]  /*6270*/  @P1 SYNCS.ARRIVE.TRANS64.RED.A1T0 RZ, [R0+URZ], RZ ;  /* 0x000000ff00ff19a7 */ /* 0x0005e800081004ff */
.L_x_100:
[----:B------:R-:W3:Y:S01]  /*6280*/  @P1 SYNCS.PHASECHK.TRANS64.TRYWAIT P0, [R2+URZ+0x60], R3 ;  /* 0x00006003020015a7 */ /* 0x000ee200080011ff */
[----:B------:R-:W-:Y:S01]  /*6290*/  BSSY B1, `(.L_x_101) ;  /* 0x0000013000017945 */ /* 0x000fe20003800000 */
[----:B---3--:R-:W-:Y:S03]  /*62a0*/  @P1 SEL R47, RZ, 0x1, !P0 ;  /* 0x00000001ff2f1807 */ /* 0x008fe60004000000 */
[----:B------:R-:W-:Y:S05]  /*62b0*/  @!P1 BRA `(.L_x_102) ;  /* 0x0000000000409947 */ /* 0x000fea0003800000 */
[----:B------:R-:W-:Y:S01]  /*62c0*/  ISETP.NE.AND P1, PT, R76, RZ, PT ;  /* 0x000000ff4c00720c */ /* 0x000fe20003f25270 */
[----:B------:R-:W-:Y:S01]  /*62d0*/  BSSY B0, `(.L_x_103) ;  /* 0x0000009000007945 */ /* 0x000fe20003800000 */
[----:B------:R-:W-:Y:S11]  /*62e0*/  ISETP.NE.AND P0, PT, R47, RZ, PT ;  /* 0x000000ff2f00720c */ /* 0x000ff60003f05270 */
[----:B------:R-:W-:Y:S05]  /*62f0*/  @P1 IMAD R3, R46, 0x800, R64 ;  /* 0x000008002e031824 */ /* 0x000fea00078e0240 */
[----:B------:R-:W-:Y:S05]  /*6300*/  @P1 LEA R3, R3, UR48, 0x1 ;  /* 0x0000003003031c11 */ /* 0x000fea000f8e08ff */
[----:B-12---:R-:W-:Y:S01]  /*6310*/  @P1 IMAD.IADD R0, R75, 0x1, R3 ;  /* 0x000000014b001824 */ /* 0x006fe200078e0203 */
[----:B------:R-:W-:Y:S06]  /*6320*/  @P0 BRA `(.L_x_104) ;  /* 0x00000000000c0947 */ /* 0x000fec0003800000 */
[----:B------:R-:W-:Y:S04]  /*6330*/  SHF.L.U32 R45, R45, 0x1f, RZ ;  /* 0x0000001f2d2d7819 */ /* 0x000fe800000006ff */
[----:B------:R-:W1:Y:S02]  /*6340*/  SYNCS.PHASECHK.TRANS64.TRYWAIT P0, [R2+URZ+0x60], R45 ;  /* 0x0000602d020075a7 */ /* 0x000e6400080011ff */
[----:B-1----:R-:W-:Y:S05]  /*6350*/  @!P0 BRA `(.L_x_105) ;  /* 0x00000014006c8947 */ /* 0x002fea0003800000 */
.L_x_104:
[----:B------:R-:W-:Y:S05]  /*6360*/  BSYNC B0 ;  /* 0x0000000000007941 */ /* 0x000fea0003800000 */
.L_x_103:
[----:B------:R-:W-:Y:S11]  /*6370*/  ISETP.NE.AND P0, PT, R76, RZ, PT ;  /* 0x000000ff4c00720c */ /* 0x000ff60003f05270 */
[----:B------:R-:W-:Y:S02]  /*6380*/  @!UPT UIADD3 URZ, UPT, UPT, URZ, URZ, URZ ;  /* 0x000000fffffff290 */ /* 0x000fe4000fffe0ff */
[----:B------:R-:W-:Y:S05]  /*6390*/  @P0 WARPSYNC.ALL ;  /* 0x0000000000000948 */ /* 0x000fea0003800000 */
[----:B------:R3:W4:Y:S04]  /*63a0*/  @P0 LDSM.16.M88.4 R40, [R3+0x200] ;  /* 0x000200000328083b */ /* 0x0007280000000200 */
[----:B------:R3:W2:Y:S02]  /*63b0*/  @P0 LDSM.16.M88.4 R48, [R0+0x200] ;  /* 0x000200000030083b */ /* 0x0006a40000000200 */
.L_x_102:
[----:B------:R-:W-:Y:S05]  /*63c0*/  BSYNC B1 ;  /* 0x0000000000017941 */ /* 0x000fea0003800000 */
.L_x_101:
[----:B-123--:R-:W-:Y:S05]  /*63d0*/  VIADD R0, R34, 0x20 ;  /* 0x0000002022007836 */ /* 0x00efea0000000000 */
[----:B------:R-:W-:Y:S04]  /*63e0*/  SHF.R.U32.HI R0, RZ, 0x15, R0 ;  /* 0x00000015ff007819 */ /* 0x000fe80000011600 */
[----:B------:R-:W-:Y:S11]  /*63f0*/  LOP3.LUT P0, RZ, R0, 0x3, R65, 0x48, !PT ;  /* 0x0000000300ff7812 */ /* 0x000ff60007804841 */
[----:B------:R-:W-:Y:S02]  /*6400*/  @!UPT UIADD3 URZ, UPT, UPT, URZ, URZ, URZ ;  /* 0x000000fffffff290 */ /* 0x000fe4000fffe0ff */
[----:B------:R-:W-:Y:S05]  /*6410*/  @!P0 BRA `(.L_x_106) ;  /* 0x0000000000408947 */ /* 0x000fea0003800000 */
[----:B------:R-:W1:Y:S01]  /*6420*/  LDCU.64 UR8, c[0x4][0x70] ;  /* 0x01000e00ff0877ac */ /* 0x000e620008000a00 */
[----:B------:R-:W-:Y:S01]  /*6430*/  MOV R3, 0x0 ;  /* 0x0000000000037802 */ /* 0x000fe20000000f00 */
[----:B------:R-:W-:Y:S02]  /*6440*/  HFMA2 R12, -RZ, RZ, 0, 5.9604644775390625e-08 ;  /* 0x00000001ff0c7431 */ /* 0x000fe400000001ff */
[----:B------:R-:W-:Y:S02]  /*6450*/  IMAD.MOV.U32 R8, RZ, RZ, 0x192 ;  /* 0x00000192ff087424 */ /* 0x000fe400078e00ff */
[----:B------:R-:W-:Y:S01]  /*6460*/  IMAD.MOV.U32 R13, RZ, RZ, RZ ;  /* 0x000000ffff0d7224 */ /* 0x000fe200078e00ff */
[----:B------:R-:W2:Y:S01]  /*6470*/  LDCU.64 UR6, c[0x4][0x78] ;  /* 0x01000f00ff0677ac */ /* 0x000ea20008000a00 */
[----:B------:R-:W3:Y:S01]  /*6480*/  LDC.64 R2, c[0x4][R3] ;  /* 0x0100000003027b82 */ /* 0x000ee20000000a00 */
[----:B------:R-:W5:Y:S01]  /*6490*/  LDCU.64 UR4, c[0x4][0x10] ;  /* 0x01000200ff0477ac */ /* 0x000f620008000a00 */
[----:B-1----:R-:W-:Y:S01]  /*64a0*/  MOV R5, UR9 ;  /* 0x0000000900057c02 */ /* 0x002fe20008000f00 */
[----:B------:R-:W-:Y:S01]  /*64b0*/  IMAD.U32 R4, RZ, RZ, UR8 ;  /* 0x00000008ff047e24 */ /* 0x000fe2000f8e00ff */
[----:B--2---:R-:W-:Y:S01]  /*64c0*/  MOV R7, UR7 ;  /* 0x0000000700077c02 */ /* 0x004fe20008000f00 */
[----:B------:R-:W-:Y:S01]  /*64d0*/  IMAD.U32 R6, RZ, RZ, UR6 ;  /* 0x00000006ff067e24 */ /* 0x000fe2000f8e00ff */
[----:B-----5:R-:W-:Y:S01]  /*64e0*/  MOV R11, UR5 ;  /* 0x00000005000b7c02 */ /* 0x020fe20008000f00 */
[----:B------:R-:W-:Y:S02]  /*64f0*/  IMAD.U32 R10, RZ, RZ, UR4 ;  /* 0x00000004ff0a7e24 */ /* 0x000fe4000f8e00ff */
[----:B------:R-:W-:Y:S07]  /*6500*/  LEPC R20, `(.L_x_106) ;  /* 0x000000001014794e */ /* 0x000fee0000000000 */
[----:B---34-:R-:W-:Y:S05]  /*6510*/  CALL.ABS.NOINC R2 ;  /* 0x0000000002007343 */ /* 0x018fea0003c00000 */
.L_x_106:
[----:B------:R-:W-:Y:S01]  /*6520*/  ISETP.NE.AND P0, PT, R70, RZ, PT ;  /* 0x000000ff4600720c */ /* 0x000fe20003f05270 */
[----:B------:R-:W-:Y:S05]  /*6530*/  WARPSYNC.ALL ;  /* 0x0000000000007948 */ /* 0x000fea0003800000 */
[----:B------:R-:W-:Y:S01]  /*6540*/  R2UR UR4, R34 ;  /* 0x00000000220472ca */ /* 0x000fe200000e0000 */
[--C-:B----4-:R-:W-:Y:S01]  /*6550*/  HADD2.F32 R20, -RZ, R40.reuse.H0_H0 ;  /* 0x20000028ff147230 */ /* 0x110fe20000004100 */
[----:B------:R-:W-:Y:S01]  /*6560*/  R2UR UR5, R44 ;  /* 0x000000002c0572ca */ /* 0x000fe200000e0000 */
[----:B------:R-:W-:Y:S01]  /*6570*/  HADD2.F32 R21, -RZ, R40.H1_H1 ;  /* 0x30000028ff157230 */ /* 0x000fe20000004100 */
[----:B------:R-:W-:Y:S01]  /*6580*/  BSSY.RECONVERGENT B0, `(.L_x_107) ;  /* 0x0000053000007945 */ /* 0x000fe20003800200 */
[--C-:B------:R-:W-:Y:S02]  /*6590*/  HADD2.F32 R34, -RZ, R41.reuse.H0_H0 ;  /* 0x20000029ff227230 */ /* 0x100fe40000004100 */
[----:B------:R-:W-:Y:S02]  /*65a0*/  HADD2.F32 R36, -RZ, R41.H1_H1 ;  /* 0x30000029ff247230 */ /* 0x000fe40000004100 */
[--C-:B------:R-:W-:Y:S02]  /*65b0*/  HADD2.F32 R37, -RZ, R42.reuse.H0_H0 ;  /* 0x2000002aff257230 */ /* 0x100fe40000004100 */
[----:B------:R-:W-:Y:S02]  /*65c0*/  HADD2.F32 R38, -RZ, R42.H1_H1 ;  /* 0x3000002aff267230 */ /* 0x000fe40000004100 */
[----:B------:R-:W1:Y:S01]  /*65d0*/  LDTM.16dp256bit.x4 R4, tmem[UR4+0x20] ;  /* 0x00002004000479ee */ /* 0x000e620008120000 */
[----:B------:R-:W-:Y:S01]  /*65e0*/  NOP ;  /* 0x0000000000007918 */ /* 0x000fe20000000000 */
[----:B------:R-:W-:Y:S01]  /*65f0*/  UIADD3 UR5, UPT, UPT, UR5, 0xe0, URZ ;  /* 0x000000e005057890 */ /* 0x000fe2000fffe0ff */
[--C-:B------:R-:W-:Y:S02]  /*6600*/  HADD2.F32 R39, -RZ, R43.reuse.H0_H0 ;  /* 0x2000002bff277230 */ /* 0x100fe40000004100 */
[----:B------:R-:W-:Y:S01]  /*6610*/  HADD2.F32 R40, -RZ, R43.H1_H1 ;  /* 0x3000002bff287230 */ /* 0x000fe20000004100 */
[----:B------:R-:W-:Y:S01]  /*6620*/  UPRMT UR5, UR37, 0x654, UR5 ;  /* 0x0000065425057896 */ /* 0x000fe20008000005 */
[--C-:B------:R-:W-:Y:S02]  /*6630*/  HADD2.F32 R41, -RZ, R48.reuse.H0_H0 ;  /* 0x20000030ff297230 */ /* 0x100fe40000004100 */
[----:B------:R-:W-:Y:S02]  /*6640*/  HADD2.F32 R42, -RZ, R48.H1_H1 ;  /* 0x30000030ff2a7230 */ /* 0x000fe40000004100 */
[--C-:B------:R-:W-:Y:S02]  /*6650*/  HADD2.F32 R43, -RZ, R49.reuse.H0_H0 ;  /* 0x20000031ff2b7230 */ /* 0x100fe40000004100 */
[----:B------:R-:W-:Y:S02]  /*6660*/  HADD2.F32 R44, -RZ, R49.H1_H1 ;  /* 0x30000031ff2c7230 */ /* 0x000fe40000004100 */
[----:B-1----:R-:W-:Y:S01]  /*6670*/  SYNCS.ARRIVE.TRANS64.RED.A1T0 RZ, [UR5], RZ ;  /* 0x000000ffffff79a7 */ /* 0x002fe20008100405 */
[--C-:B------:R-:W-:Y:S02]  /*6680*/  HADD2.F32 R45, -RZ, R50.reuse.H0_H0 ;  /* 0x20000032ff2d7230 */ /* 0x100fe40000004100 */
[----:B------:R-:W-:Y:S02]  /*6690*/  HADD2.F32 R46, -RZ, R50.H1_H1 ;  /* 0x30000032ff2e7230 */ /* 0x000fe40000004100 */
[--C-:B------:R-:W-:Y:S02]  /*66a0*/  HADD2.F32 R47, -RZ, R51.reuse.H0_H0 ;  /* 0x20000033ff2f7230 */ /* 0x100fe40000004100 */
[----:B------:R-:W-:Y:S02]  /*66b0*/  HADD2.F32 R48, -RZ, R51.H1_H1 ;  /* 0x30000033ff307230 */ /* 0x000fe40000004100 */
[C---:B------:R-:W-:Y:S01]  /*66c0*/  FMUL R4, R33.reuse, R4 ;  /* 0x0000000421047220 */ /* 0x040fe20000400000 */
[C---:B------:R-:W-:Y:S01]  /*66d0*/  FMUL R5, R33.reuse, R5 ;  /* 0x0000000521057220 */ /* 0x040fe20000400000 */
[C---:B------:R-:W-:Y:S01]  /*66e0*/  FMUL R6, R33.reuse, R6 ;  /* 0x0000000621067220 */ /* 0x040fe20000400000 */
[----:B------:R-:W-:Y:S01]  /*66f0*/  FMUL R7, R33, R7 ;  /* 0x0000000721077220 */ /* 0x000fe20000400000 */
[C---:B------:R-:W-:Y:S01]  /*6700*/  FFMA R4, R35.reuse, R20, R4 ;  /* 0x0000001423047223 */ /* 0x040fe20000000004 */
[C---:B------:R-:W-:Y:S01]  /*6710*/  FFMA R5, R35.reuse, R21, R5 ;  /* 0x0000001523057223 */ /* 0x040fe20000000005 */
[C---:B------:R-:W-:Y:S01]  /*6720*/  FFMA R6, R35.reuse, R34, R6 ;  /* 0x0000002223067223 */ /* 0x040fe20000000006 */
[----:B------:R-:W-:Y:S01]  /*6730*/  FFMA R7, R35, R36, R7 ;  /* 0x0000002423077223 */ /* 0x000fe20000000007 */
[C---:B------:R-:W-:Y:S01]  /*6740*/  FMUL R8, R33.reuse, R8 ;  /* 0x0000000821087220 */ /* 0x040fe20000400000 */
[----:B------:R-:W-:Y:S01]  /*6750*/  FMUL R9, R33, R9 ;  /* 0x0000000921097220 */ /* 0x000fe20000400000 */
[----:B------:R-:W-:Y:S01]  /*6760*/  F2FP.F16.F32.PACK_AB R4, R5, R4 ;  /* 0x000000040504723e */ /* 0x000fe200000000ff */
[----:B------:R-:W-:Y:S01]  /*6770*/  FMUL R10, R33, R10 ;  /* 0x0000000a210a7220 */ /* 0x000fe20000400000 */
[----:B------:R-:W-:Y:S01]  /*6780*/  F2FP.F16.F32.PACK_AB R5, R7, R6 ;  /* 0x000000060705723e */ /* 0x000fe200000000ff */
[C---:B------:R-:W-:Y:S01]  /*6790*/  FFMA R8, R35.reuse, R37, R8 ;  /* 0x0000002523087223 */ /* 0x040fe20000000008 */
[----:B------:R-:W-:Y:S01]  /*67a0*/  FFMA R9, R35, R38, R9 ;  /* 0x0000002623097223 */ /* 0x000fe20000000009 */
[C---:B------:R-:W-:Y:S01]  /*67b0*/  FMUL R11, R33.reuse, R11 ;  /* 0x0000000b210b7220 */ /* 0x040fe20000400000 */
[C---:B------:R-:W-:Y:S01]  /*67c0*/  FMUL R0, R33.reuse, R12 ;  /* 0x0000000c21007220 */ /* 0x040fe20000400000 */
[----:B------:R-:W-:Y:S01]  /*67d0*/  FMUL R2, R33, R13 ;  /* 0x0000000d21027220 */ /* 0x000fe20000400000 */
[----:B------:R-:W-:Y:S01]  /*67e0*/  FFMA R10, R35, R39, R10 ;  /* 0x00000027230a7223 */ /* 0x000fe2000000000a */
[----:B------:R-:W-:Y:S01]  /*67f0*/  FMUL R3, R33, R14 ;  /* 0x0000000e21037220 */ /* 0x000fe20000400000 */
[----:B------:R-:W-:Y:S01]  /*6800*/  F2FP.F16.F32.PACK_AB R6, R9, R8 ;  /* 0x000000080906723e */ /* 0x000fe200000000ff */
[----:B------:R-:W-:Y:S01]  /*6810*/  FFMA R11, R35, R40, R11 ;  /* 0x00000028230b7223 */ /* 0x000fe2000000000b */
[C---:B------:R-:W-:Y:S01]  /*6820*/  FMUL R15, R33.reuse, R15 ;  /* 0x0000000f210f7220 */ /* 0x040fe20000400000 */
[----:B------:R-:W-:Y:S01]  /*6830*/  FMUL R12, R33, R16 ;  /* 0x00000010210c7220 */ /* 0x000fe20000400000 */
[----:B------:R-:W-:Y:S01]  /*6840*/  FFMA R0, R35, R41, R0 ;  /* 0x0000002923007223 */ /* 0x000fe20000000000 */
[----:B------:R-:W-:Y:S01]  /*6850*/  MOV R8, UR43 ;  /* 0x0000002b00087c02 */ /* 0x000fe20008000f00 */
[----:B------:R-:W-:Y:S01]  /*6860*/  FMUL R13, R33, R17 ;  /* 0x00000011210d7220 */ /* 0x000fe20000400000 */
[----:B------:R-:W-:Y:S01]  /*6870*/  FFMA R2, R35, R42, R2 ;  /* 0x0000002a23027223 */ /* 0x000fe20000000002 */
[----:B------:R-:W-:Y:S01]  /*6880*/  FMUL R14, R33, R18 ;  /* 0x00000012210e7220 */ /* 0x000fe20000400000 */
[C---:B------:R-:W-:Y:S01]  /*6890*/  FFMA R3, R35.reuse, R43, R3 ;  /* 0x0000002b23037223 */ /* 0x040fe20000000003 */
[----:B------:R-:W-:Y:S01]  /*68a0*/  FFMA R15, R35, R44, R15 ;  /* 0x0000002c230f7223 */ /* 0x000fe2000000000f */
[----:B------:R-:W-:Y:S01]  /*68b0*/  FMUL R19, R33, R19 ;  /* 0x0000001321137220 */ /* 0x000fe20000400000 */
[C---:B------:R-:W-:Y:S01]  /*68c0*/  FFMA R12, R35.reuse, R45, R12 ;  /* 0x0000002d230c7223 */ /* 0x040fe2000000000c */
        /* <DEDUP_REMOVED lines=23> */
[----:B------:R-:W-:Y:S02]  /*6a40*/  UIADD3 UR5, UPT, UPT, UR41, 0x20, URZ ;  /* 0x0000002029057890 */ /* 0x000fe4000fffe0ff */
[----:B------:R-:W-:Y:S02]  /*6a50*/  UIADD3 UR4, UPT, UPT, UR10, 0x200, URZ ;  /* 0x000002000a047890 */ /* 0x000fe4000fffe0ff */
[----:B------:R-:W-:Y:S01]  /*6a60*/  UIADD3.X UR9, UPT, UPT, URZ, UR55, URZ, UP0, !UPT ;  /* 0x00000037ff097290 */ /* 0x000fe200087fe4ff */
[----:B------:R-:W-:Y:S01]  /*6a70*/  UMOV UR6, UR42 ;  /* 0x0000002a00067c82 */ /* 0x000fe20008000000 */
[----:B------:R-:W-:Y:S07]  /*6a80*/  UMOV UR7, UR36 ;  /* 0x0000002400077c82 */ /* 0x000fee0008000000 */
[----:B------:R2:W-:Y:S02]  /*6a90*/  UTMASTG.3D [UR4], [UR8] ;  /* 0x00000004080073b5 */ /* 0x0005e40008010000 */
[----:B--2---:R0:W-:Y:S02]  /*6aa0*/  UTMACMDFLUSH ;  /* 0x00000000000079b7 */ /* 0x0041e40000000000 */
.L_x_108:
[----:B------:R-:W-:Y:S05]  /*6ab0*/  BSYNC.RECONVERGENT B0 ;  /* 0x0000000000007941 */ /* 0x000fea0003800200 */
.L_x_107:
[----:B------:R-:W-:Y:S01]  /*6ac0*/  UIADD3 UR43, UPT, UPT, UR43, 0x1, URZ ;  /* 0x000000012b2b7890 */ /* 0x000fe2000fffe0ff */
[----:B------:R-:W-:Y:S03]  /*6ad0*/  BSSY.RECONVERGENT B0, `(.L_x_109) ;  /* 0x0000008000007945 */ /* 0x000fe60003800200 */
[----:B------:R-:W-:Y:S04]  /*6ae0*/  UISETP.NE.AND UP0, UPT, UR43, 0x3, UPT ;  /* 0x000000032b00788c */ /* 0x000fe8000bf05270 */
[----:B------:R-:W-:Y:S02]  /*6af0*/  UISETP.EQ.XOR UP1, UPT, UR40, 0x3, !UP0 ;  /* 0x000000032800788c */ /* 0x000fe4000c722a70 */
[----:B------:R-:W-:Y:S02]  /*6b00*/  USEL UR56, UR43, URZ, UP0 ;  /* 0x000000ff2b387287 */ /* 0x000fe40008000000 */
[----:B------:R-:W-:Y:S04]  /*6b10*/  USEL UR4, URZ, 0x1, !UP1 ;  /* 0x00000001ff047887 */ /* 0x000fe8000c800000 */
[----:B------:R-:W-:Y:S01]  /*6b20*/  ULOP3.LUT UR51, UR51, UR4, URZ, 0x3c, !UPT ;  /* 0x0000000433337292 */ /* 0x000fe2000f8e3cff */
[----:B------:R-:W-:Y:S11]  /*6b30*/  @P0 BRA `(.L_x_110) ;  /* 0x0000000000040947 */ /* 0x000ff60003800000 */
[----:B------:R-:W-:Y:S04]  /*6b40*/  DEPBAR.LE SB0, 0x1 ;  /* 0x000080400000791a */ /* 0x000fe80000000000 */
.L_x_110:
[----:B------:R-:W-:Y:S05]  /*6b50*/  BSYNC.RECONVERGENT B0 ;  /* 0x0000000000007941 */ /* 0x000fea0003800200 */
.L_x_109:
[----:B------:R-:W-:Y:S01]  /*6b60*/  BAR.SYNC.DEFER_BLOCKING 0x1, 0x80 ;  /* 0x0042000000007b1d */ /* 0x000fe20000010000 */
[----:B------:R-:W-:Y:S01]  /*6b70*/  UISETP.NE.AND UP0, UPT, UR50, -0x2, UPT ;  /* 0xfffffffe3200788c */ /* 0x000fe2000bf05270 */
[----:B------:R-:W-:Y:S08]  /*6b80*/  IADD3 R31, PT, PT, R31, 0x1, RZ ;  /* 0x000000011f1f7810 */ /* 0x000ff00007ffe0ff */
[----:B------:R-:W-:Y:S05]  /*6b90*/  BRA.U !UP0, `(.L_x_111) ;  /* 0x0000000108287547 */ /* 0x000fea000b800000 */
[----:B------:R-:W-:Y:S01]  /*6ba0*/  ISETP.NE.AND P0, PT, R74, RZ, PT ;  /* 0x000000ff4a00720c */ /* 0x000fe20003f05270 */
[----:B------:R-:W-:Y:S01]  /*6bb0*/  IMAD.U32 R2, RZ, RZ, UR49 ;  /* 0x00000031ff027e24 */ /* 0x000fe2000f8e00ff */
[----:B------:R-:W-:Y:S01]  /*6bc0*/  UIADD3 UR49, UPT, UPT, UR49, 0x1, URZ ;  /* 0x0000000131317890 */ /* 0x000fe2000fffe0ff */
[----:B------:R-:W-:Y:S03]  /*6bd0*/  IMAD.U32 R0, RZ, RZ, UR37 ;  /* 0x00000025ff007e24 */ /* 0x000fe6000f8e00ff */
[----:B------:R-:W-:Y:S04]  /*6be0*/  UISETP.NE.AND UP0, UPT, UR49, 0x3, UPT ;  /* 0x000000033100788c */ /* 0x000fe8000bf05270 */
[----:B------:R-:W-:Y:S03]  /*6bf0*/  USEL UR49, UR49, URZ, UP0 ;  /* 0x000000ff31317287 */ /* 0x000fe60008000000 */
[----:B------:R-:W-:Y:S05]  /*6c00*/  @P0 LEA R2, R2, UR48, 0x3 ;  /* 0x0000003002020c11 */ /* 0x000fea000f8e18ff */
[----:B------:R-:W-:Y:S05]  /*6c10*/  @P0 VIADD R2, R2, 0x78 ;  /* 0x0000007802020836 */ /* 0x000fea0000000000 */
[----:B------:R-:W-:Y:S04]  /*6c20*/  @P0 PRMT R0, R0, 0x654, R2 ;  /* 0x0000065400000816 */ /* 0x000fe80000000002 */
[----:B------:R2:W-:Y:S03]  /*6c30*/  @P0 SYNCS.ARRIVE.TRANS64.RED.A1T0 RZ, [R0+URZ], RZ ;  /* 0x000000ff00ff09a7 */ /* 0x0005e600081004ff */
.L_x_111:
[----:B------:R-:W-:Y:S01]  /*6c40*/  ISETP.NE.AND P2, PT, R71, RZ, PT ;  /* 0x000000ff4700720c */ /* 0x000fe20003f45270 */
[----:B------:R-:W-:Y:S01]  /*6c50*/  UIADD3 UR50, UPT, UPT, UR50, 0x2, URZ ;  /* 0x0000000232327890 */ /* 0x000fe2000fffe0ff */
[----:B------:R-:W-:Y:S01]  /*6c60*/  ISETP.NE.AND P0, PT, R73, 0x2, PT ;  /* 0x000000024900780c */ /* 0x000fe20003f05270 */
[----:B------:R-:W-:Y:S01]  /*6c70*/  IMAD.IADD R20, R29, 0x1, R58 ;  /* 0x000000011d147824 */ /* 0x000fe200078e023a */
[----:B------:R-:W-:Y:S01]  /*6c80*/  ISETP.NE.AND P1, PT, R31, 0x4, PT ;  /* 0x000000041f00780c */ /* 0x000fe20003f25270 */
[----:B------:R-:W-:Y:S01]  /*6c90*/  IMAD.IADD R21, R30, 0x1, R59 ;  /* 0x000000011e157824 */ /* 0x000fe200078e023b */
[----:B------:R-:W-:Y:S02]  /*6ca0*/  SEL R2, RZ, 0x1, P0 ;  /* 0x00000001ff027807 */ /* 0x000fe40000000000 */
[----:B--2---:R-:W-:Y:S02]  /*6cb0*/  SEL R0, RZ, 0x1, P1 ;  /* 0x00000001ff007807 */ /* 0x004fe40000800000 */
[----:B------:R-:W-:Y:S02]  /*6cc0*/  LOP3.LUT R67, R67, R2, RZ, 0x3c, !PT ;  /* 0x0000000243437212 */ /* 0x000fe400078e3cff */
[----:B------:R-:W-:Y:S02]  /*6cd0*/  LOP3.LUT R68, R68, R0, RZ, 0x3c, !PT ;  /* 0x0000000044447212 */ /* 0x000fe400078e3cff */
[----:B------:R-:W-:Y:S02]  /*6ce0*/  @P2 R2UR UR36, R66 ;  /* 0x00000000422422ca */ /* 0x000fe400000e0000 */
[----:B------:R-:W-:Y:S02]  /*6cf0*/  SEL R73, R73, RZ, P0 ;  /* 0x000000ff49497207 */ /* 0x000fe40000000000 */
[----:B------:R-:W-:Y:S01]  /*6d00*/  SEL R31, R31, RZ, P1 ;  /* 0x000000ff1f1f7207 */ /* 0x000fe20000800000 */
[----:B------:R-:W-:Y:S10]  /*6d10*/  @P2 BRA `(.L_x_112) ;  /* 0xffffffdc00e02947 */ /* 0x000ff4000383ffff */
[----:B------:R-:W-:-:S09]  /*6d20*/  UISETP.NE.AND UP0, UPT, UR53, URZ, UPT ;  /* 0x000000ff3500728c */ /* 0x000fd2000bf05270 */
[----:B------:R-:W-:Y:S05]  /*6d30*/  BRA.U !UP0, `(.L_x_113) ;  /* 0x0000000108487547 */ /* 0x000fea000b800000 */
[----:B------:R-:W2:Y:S02]  /*6d40*/  LDCU.64 UR4, c[0x0][0x890] ;  /* 0x00011200ff0477ac */ /* 0x000ea40008000a00 */
[----:B--2---:R-:W-:-:S04]  /*6d50*/  UISETP.NE.U32.AND UP0, UPT, UR4, URZ, UPT ;  /* 0x000000ff0400728c */ /* 0x004fc8000bf05070 */
[----:B------:R-:W-:-:S09]  /*6d60*/  UISETP.NE.AND.EX UP0, UPT, UR5, URZ, UPT, UP0 ;  /* 0x000000ff0500728c */ /* 0x000fd2000bf05300 */
[----:B------:R-:W-:Y:S05]  /*6d70*/  BRA.U UP0, `(.L_x_114) ;  /* 0x00000001000c7547 */ /* 0x000fea000b800000 */
[----:B------:R-:W-:-:S13]  /*6d80*/  FSETP.NEU.AND P0, PT, R35, RZ, PT ;  /* 0x000000ff2300720b */ /* 0x000fda0003f0d000 */
[----:B------:R-:W-:Y:S05]  /*6d90*/  @!P0 EXIT ;  /* 0x000000000000894d */ /* 0x000fea0003800000 */
[----:B------:R-:W-:Y:S05]  /*6da0*/  BRA `(.L_x_113) ;  /* 0x00000000002c7947 */ /* 0x000fea0003800000 */
.L_x_114:
[----:B------:R-:W-:Y:S01]  /*6db0*/  ISETP.NE.AND P0, PT, R72, RZ, PT ;  /* 0x000000ff4800720c */ /* 0x000fe20003f05270 */
[----:B------:R-:W-:-:S12]  /*6dc0*/  BSSY.RECONVERGENT B0, `(.L_x_113) ;  /* 0x0000009000007945 */ /* 0x000fd80003800200 */
[----:B------:R-:W-:Y:S05]  /*6dd0*/  @P0 BRA `(.L_x_115) ;  /* 0x0000000000140947 */ /* 0x000fea0003800000 */
[----:B------:R-:W2:Y:S02]  /*6de0*/  LDCU.64 UR4, c[0x0][0x888] ;  /* 0x00011100ff0477ac */ /* 0x000ea40008000a00 */
[----:B--2---:R-:W-:-:S04]  /*6df0*/  ISETP.NE.U32.AND P0, PT, RZ, UR4, PT ;  /* 0x00000004ff007c0c */ /* 0x004fc8000bf05070 */
[----:B------:R-:W-:-:S13]  /*6e00*/  ISETP.NE.AND.EX P0, PT, RZ, UR5, PT, P0 ;  /* 0x00000005ff007c0c */ /* 0x000fda000bf05300 */
[----:B------:R-:W-:Y:S05]  /*6e10*/  @!P0 EXIT ;  /* 0x000000000000894d */ /* 0x000fea0003800000 */
[----:B------:R-:W-:Y:S05]  /*6e20*/  BRA `(.L_x_116) ;  /* 0x0000000000087947 */ /* 0x000fea0003800000 */
.L_x_115:
[----:B------:R-:W-:-:S13]  /*6e30*/  FSETP.NEU.AND P0, PT, R35, RZ, PT ;  /* 0x000000ff2300720b */ /* 0x000fda0003f0d000 */
[----:B------:R-:W-:Y:S05]  /*6e40*/  @!P0 EXIT ;  /* 0x000000000000894d */ /* 0x000fea0003800000 */
.L_x_116:
[----:B------:R-:W-:Y:S05]  /*6e50*/  BSYNC.RECONVERGENT B0 ;  /* 0x0000000000007941 */ /* 0x000fea0003800200 */
.L_x_113:
[----:B------:R-:W-:Y:S01]  /*6e60*/  ULEA UR4, UR49, UR48, 0x3 ;  /* 0x0000003031047291 */ /* 0x000fe2000f8e18ff */
[----:B------:R-:W-:-:S04]  /*6e70*/  DEPBAR.LE SB0, 0x0 ;  /* 0x000080000000791a */ /* 0x000fc80000000000 */
[----:B------:R-:W-:-:S04]  /*6e80*/  UIADD3 UR4, UPT, UPT, UR4, 0x78, URZ ;  /* 0x0000007804047890 */ /* 0x000fc8000fffe0ff */
[----:B------:R-:W-:-:S09]  /*6e90*/  UPRMT UR4, UR37, 0x654, UR4 ;  /* 0x0000065425047896 */ /* 0x000fd20008000004 */
[----:B------:R-:W-:Y:S01]  /*6ea0*/  SYNCS.ARRIVE.TRANS64.RED.A1T0 RZ, [UR4], RZ ;  /* 0x000000ffffff79a7 */ /* 0x000fe20008100404 */
[----:B------:R-:W-:Y:S05]  /*6eb0*/  EXIT ;  /* 0x000000000000794d */ /* 0x000fea0003800000 */
.L_x_19:
[----:B--2---:R2:W1:Y:S02]  /*6ec0*/  SYNCS.PHASECHK.TRANS64.TRYWAIT P0, [R2+URZ+0x110], R3 ;  /* 0x00011003020075a7 */ /* 0x00446400080011ff */
[----:B-1----:R-:W-:Y:S05]  /*6ed0*/  @!P0 NANOSLEEP.SYNCS 0x989680 ;  /* 0x009896800000895d */ /* 0x002fea0003900000 */
[----:B------:R-:W1:Y:S02]  /*6ee0*/  @!P0 SYNCS.PHASECHK.TRANS64 P0, [R2+URZ+0x110], R3 ;  /* 0x00011003020085a7 */ /* 0x000e6400080010ff */
[----:B-1----:R-:W-:Y:S05]  /*6ef0*/  @!P0 BRA `(.L_x_19) ;  /* 0xfffffffc00f08947 */ /* 0x002fea000383ffff */
[----:B------:R-:W-:Y:S05]  /*6f00*/  BRA `(.L_x_117) ;  /* 0xffffffa400bc7947 */ /* 0x000fea000383ffff */
.L_x_22:
[----:B-1----:R-:W-:-:S07]  /*6f10*/  MOV R2, UR33 ;  /* 0x0000002100027c02 */ /* 0x002fce0008000f00 */
.L_x_118:
[----:B-1----:R1:W2:Y:S02]  /*6f20*/  SYNCS.PHASECHK.TRANS64.TRYWAIT P0, [R2+URZ+0x30], R4 ;  /* 0x00003004020075a7 */ /* 0x0022a400080011ff */
[----:B--2---:R-:W-:Y:S05]  /*6f30*/  @!P0 NANOSLEEP.SYNCS 0x989680 ;  /* 0x009896800000895d */ /* 0x004fea0003900000 */
[----:B------:R-:W2:Y:S02]  /*6f40*/  @!P0 SYNCS.PHASECHK.TRANS64 P0, [R2+URZ+0x30], R4 ;  /* 0x00003004020085a7 */ /* 0x000ea400080010ff */
[----:B--2---:R-:W-:Y:S05]  /*6f50*/  @!P0 BRA `(.L_x_118) ;  /* 0xfffffffc00f08947 */ /* 0x004fea000383ffff */
[----:B------:R-:W-:Y:S05]  /*6f60*/  BRA `(.L_x_21) ;  /* 0xffffffa8000c7947 */ /* 0x000fea000383ffff */
.L_x_28:
[----:B-1----:R-:W-:-:S07]  /*6f70*/  MOV R2, UR17 ;  /* 0x0000001100027c02 */ /* 0x002fce0008000f00 */
.L_x_119:
[----:B-1----:R1:W2:Y:S02]  /*6f80*/  SYNCS.PHASECHK.TRANS64.TRYWAIT P0, [R2+URZ+0x30], R4 ;  /* 0x00003004020075a7 */ /* 0x0022a400080011ff */
[----:B--2---:R-:W-:Y:S05]  /*6f90*/  @!P0 NANOSLEEP.SYNCS 0x989680 ;  /* 0x009896800000895d */ /* 0x004fea0003900000 */
[----:B------:R-:W2:Y:S02]  /*6fa0*/  @!P0 SYNCS.PHASECHK.TRANS64 P0, [R2+URZ+0x30], R4 ;  /* 0x00003004020085a7 */ /* 0x000ea400080010ff */
[----:B--2---:R-:W-:Y:S05]  /*6fb0*/  @!P0 BRA `(.L_x_119) ;  /* 0xfffffffc00f08947 */ /* 0x004fea000383ffff */
[----:B------:R-:W-:Y:S05]  /*6fc0*/  BRA `(.L_x_27) ;  /* 0xffffffa800b07947 */ /* 0x000fea000383ffff */
.L_x_32:
[----:B-1----:R1:W2:Y:S02]  /*6fd0*/  SYNCS.PHASECHK.TRANS64.TRYWAIT P0, [R2+URZ+0xa0], R3 ;  /* 0x0000a003020075a7 */ /* 0x0022a400080011ff */
[----:B--2---:R-:W-:Y:S05]  /*6fe0*/  @!P0 NANOSLEEP.SYNCS 0x989680 ;  /* 0x009896800000895d */ /* 0x004fea0003900000 */
[----:B------:R-:W2:Y:S02]  /*6ff0*/  @!P0 SYNCS.PHASECHK.TRANS64 P0, [R2+URZ+0xa0], R3 ;  /* 0x0000a003020085a7 */ /* 0x000ea400080010ff */
[----:B--2---:R-:W-:Y:S05]  /*7000*/  @!P0 BRA `(.L_x_32) ;  /* 0xfffffffc00f08947 */ /* 0x004fea000383ffff */
[----:B------:R-:W-:Y:S05]  /*7010*/  BRA `(.L_x_120) ;  /* 0xffffffac003c7947 */ /* 0x000fea000383ffff */
.L_x_36:
[----:B----4-:R-:W-:-:S07]  /*7020*/  MOV R0, UR5 ;  /* 0x0000000500007c02 */ /* 0x010fce0008000f00 */
.L_x_121:
[----:B-1----:R1:W2:Y:S02]  /*7030*/  SYNCS.PHASECHK.TRANS64.TRYWAIT P0, [R0+URZ], R2 ;  /* 0x00000002000075a7 */ /* 0x0022a400080011ff */
[----:B--2---:R-:W-:Y:S05]  /*7040*/  @!P0 NANOSLEEP.SYNCS 0x989680 ;  /* 0x009896800000895d */ /* 0x004fea0003900000 */
[----:B------:R-:W2:Y:S02]  /*7050*/  @!P0 SYNCS.PHASECHK.TRANS64 P0, [R0+URZ], R2 ;  /* 0x00000002000085a7 */ /* 0x000ea400080010ff */
[----:B--2---:R-:W-:Y:S05]  /*7060*/  @!P0 BRA `(.L_x_121) ;  /* 0xfffffffc00f08947 */ /* 0x004fea000383ffff */
[----:B------:R-:W-:Y:S05]  /*7070*/  BRA `(.L_x_122) ;  /* 0xffffffb000ac7947 */ /* 0x000fea000383ffff */
.L_x_37:
[----:B----4-:R-:W-:-:S07]  /*7080*/  MOV R0, UR5 ;  /* 0x0000000500007c02 */ /* 0x010fce0008000f00 */
.L_x_123:
[----:B-1----:R1:W2:Y:S02]  /*7090*/  SYNCS.PHASECHK.TRANS64.TRYWAIT P0, [R0+URZ], R3 ;  /* 0x00000003000075a7 */ /* 0x0022a400080011ff */
[----:B--2---:R-:W-:Y:S05]  /*70a0*/  @!P0 NANOSLEEP.SYNCS 0x989680 ;  /* 0x009896800000895d */ /* 0x004fea0003900000 */
[----:B------:R-:W2:Y:S02]  /*70b0*/  @!P0 SYNCS.PHASECHK.TRANS64 P0, [R0+URZ], R3 ;  /* 0x00000003000085a7 */ /* 0x000ea400080010ff */
[----:B--2---:R-:W-:Y:S05]  /*70c0*/  @!P0 BRA `(.L_x_123) ;  /* 0xfffffffc00f08947 */ /* 0x004fea000383ffff */
[----:B------:R-:W-:Y:S05]  /*70d0*/  BRA `(.L_x_124) ;  /* 0xffffffb000b87947 */ /* 0x000fea000383ffff */
.L_x_38:
[----:B----4-:R-:W-:-:S07]  /*70e0*/  MOV R0, UR5 ;  /* 0x0000000500007c02 */ /* 0x010fce0008000f00 */
.L_x_125:
[----:B-1----:R1:W2:Y:S02]  /*70f0*/  SYNCS.PHASECHK.TRANS64.TRYWAIT P0, [R0+URZ], R3 ;  /* 0x00000003000075a7 */ /* 0x0022a400080011ff */
[----:B--2---:R-:W-:Y:S05]  /*7100*/  @!P0 NANOSLEEP.SYNCS 0x989680 ;  /* 0x009896800000895d */ /* 0x004fea0003900000 */
[----:B------:R-:W2:Y:S02]  /*7110*/  @!P0 SYNCS.PHASECHK.TRANS64 P0, [R0+URZ], R3 ;  /* 0x00000003000085a7 */ /* 0x000ea400080010ff */
[----:B--2---:R-:W-:Y:S05]  /*7120*/  @!P0 BRA `(.L_x_125) ;  /* 0xfffffffc00f08947 */ /* 0x004fea000383ffff */
[----:B------:R-:W-:Y:S05]  /*7130*/  BRA `(.L_x_126) ;  /* 0xffffffb000c47947 */ /* 0x000fea000383ffff */
.L_x_39:
[----:B----4-:R-:W-:-:S07]  /*7140*/  MOV R0, UR5 ;  /* 0x0000000500007c02 */ /* 0x010fce0008000f00 */
.L_x_127:
[----:B-1----:R1:W2:Y:S02]  /*7150*/  SYNCS.PHASECHK.TRANS64.TRYWAIT P0, [R0+URZ], R3 ;  /* 0x00000003000075a7 */ /* 0x0022a400080011ff */
[----:B--2---:R-:W-:Y:S05]  /*7160*/  @!P0 NANOSLEEP.SYNCS 0x989680 ;  /* 0x009896800000895d */ /* 0x004fea0003900000 */
[----:B------:R-:W2:Y:S02]  /*7170*/  @!P0 SYNCS.PHASECHK.TRANS64 P0, [R0+URZ], R3 ;  /* 0x00000003000085a7 */ /* 0x000ea400080010ff */
[----:B--2---:R-:W-:Y:S05]  /*7180*/  @!P0 BRA `(.L_x_127) ;  /* 0xfffffffc00f08947 */ /* 0x004fea000383ffff */
[----:B------:R-:W-:Y:S05]  /*7190*/  BRA `(.L_x_128) ;  /* 0xffffffb000d07947 */ /* 0x000fea000383ffff */
.L_x_40:
[----:B----4-:R-:W-:-:S07]  /*71a0*/  MOV R0, UR5 ;  /* 0x0000000500007c02 */ /* 0x010fce0008000f00 */
.L_x_129:
[----:B-1----:R1:W2:Y:S02]  /*71b0*/  SYNCS.PHASECHK.TRANS64.TRYWAIT P0, [R0+URZ], R3 ;  /* 0x00000003000075a7 */ /* 0x0022a400080011ff */
[----:B--2---:R-:W-:Y:S05]  /*71c0*/  @!P0 NANOSLEEP.SYNCS 0x989680 ;  /* 0x009896800000895d */ /* 0x004fea0003900000 */
[----:B------:R-:W2:Y:S02]  /*71d0*/  @!P0 SYNCS.PHASECHK.TRANS64 P0, [R0+URZ], R3 ;  /* 0x00000003000085a7 */ /* 0x000ea400080010ff */
[----:B--2---:R-:W-:Y:S05]  /*71e0*/  @!P0 BRA `(.L_x_129) ;  /* 0xfffffffc00f08947 */ /* 0x004fea000383ffff */
[----:B------:R-:W-:Y:S05]  /*71f0*/  BRA `(.L_x_130) ;  /* 0xffffffb000dc7947 */ /* 0x000fea000383ffff */
.L_x_43:
[----:B-1----:R1:W2:Y:S02]  /*7200*/  SYNCS.PHASECHK.TRANS64.TRYWAIT P0, [R0+URZ+0x100], R4 ;  /* 0x00010004000075a7 */ /* 0x0022a400080011ff */
[----:B--2---:R-:W-:Y:S05]  /*7210*/  @!P0 NANOSLEEP.SYNCS 0x989680 ;  /* 0x009896800000895d */ /* 0x004fea0003900000 */
[----:B------:R-:W2:Y:S02]  /*7220*/  @!P0 SYNCS.PHASECHK.TRANS64 P0, [R0+URZ+0x100], R4 ;  /* 0x00010004000085a7 */ /* 0x000ea400080010ff */
[----:B--2---:R-:W-:Y:S05]  /*7230*/  @!P0 BRA `(.L_x_43) ;  /* 0xfffffffc00f08947 */ /* 0x004fea000383ffff */
[----:B------:R-:W-:Y:S05]  /*7240*/  BRA `(.L_x_131) ;  /* 0xffffffb400387947 */ /* 0x000fea000383ffff */
.L_x_44:
[----:B------:R-:W-:-:S07]  /*7250*/  MOV R0, UR5 ;  /* 0x0000000500007c02 */ /* 0x000fce0008000f00 */
.L_x_132:
[----:B-1----:R1:W2:Y:S02]  /*7260*/  SYNCS.PHASECHK.TRANS64.TRYWAIT P0, [R0+URZ+0xb0], R5 ;  /* 0x0000b005000075a7 */ /* 0x0022a400080011ff */
[----:B--2---:R-:W-:Y:S05]  /*7270*/  @!P0 NANOSLEEP.SYNCS 0x989680 ;  /* 0x009896800000895d */ /* 0x004fea0003900000 */
[----:B------:R-:W2:Y:S02]  /*7280*/  @!P0 SYNCS.PHASECHK.TRANS64 P0, [R0+URZ+0xb0], R5 ;  /* 0x0000b005000085a7 */ /* 0x000ea400080010ff */
[----:B--2---:R-:W-:Y:S05]  /*7290*/  @!P0 BRA `(.L_x_132) ;  /* 0xfffffffc00f08947 */ /* 0x004fea000383ffff */
[----:B------:R-:W-:Y:S05]  /*72a0*/  BRA `(.L_x_133) ;  /* 0xffffffb400487947 */ /* 0x000fea000383ffff */
.L_x_45:
[----:B-1----:R1:W2:Y:S02]  /*72b0*/  SYNCS.PHASECHK.TRANS64.TRYWAIT P1, [R0+URZ+0xa0], R4 ;  /* 0x0000a004000075a7 */ /* 0x0022a400080211ff */
[----:B--2---:R-:W-:Y:S05]  /*72c0*/  @!P1 NANOSLEEP.SYNCS 0x989680 ;  /* 0x009896800000995d */ /* 0x004fea0003900000 */
[----:B------:R-:W2:Y:S02]  /*72d0*/  @!P1 SYNCS.PHASECHK.TRANS64 P1, [R0+URZ+0xa0], R4 ;  /* 0x0000a004000095a7 */ /* 0x000ea400080210ff */
[----:B--2---:R-:W-:Y:S05]  /*72e0*/  @!P1 BRA `(.L_x_45) ;  /* 0xfffffffc00f09947 */ /* 0x004fea000383ffff */
[----:B------:R-:W-:Y:S05]  /*72f0*/  BRA `(.L_x_134) ;  /* 0xffffffb400787947 */ /* 0x000fea000383ffff */
.L_x_48:
[----:B------:R-:W-:-:S07]  /*7300*/  MOV R0, UR5 ;  /* 0x0000000500007c02 */ /* 0x000fce0008000f00 */
.L_x_135:
[----:B-1----:R1:W2:Y:S02]  /*7310*/  SYNCS.PHASECHK.TRANS64.TRYWAIT P0, [R0+URZ+0xb0], R2 ;  /* 0x0000b002000075a7 */ /* 0x0022a400080011ff */
[----:B--2---:R-:W-:Y:S05]  /*7320*/  @!P0 NANOSLEEP.SYNCS 0x989680 ;  /* 0x009896800000895d */ /* 0x004fea0003900000 */
[----:B------:R-:W2:Y:S02]  /*7330*/  @!P0 SYNCS.PHASECHK.TRANS64 P0, [R0+URZ+0xb0], R2 ;  /* 0x0000b002000085a7 */ /* 0x000ea400080010ff */
[----:B--2---:R-:W-:Y:S05]  /*7340*/  @!P0 BRA `(.L_x_135) ;  /* 0xfffffffc00f08947 */ /* 0x004fea000383ffff */
[----:B------:R-:W-:Y:S05]  /*7350*/  BRA `(.L_x_47) ;  /* 0xffffffb400cc7947 */ /* 0x000fea000383ffff */
.L_x_55:
[----:B-1----:R1:W2:Y:S02]  /*7360*/  SYNCS.PHASECHK.TRANS64.TRYWAIT P1, [R0+URZ+0xa0], R2 ;  /* 0x0000a002000075a7 */ /* 0x0022a400080211ff */
[----:B--2---:R-:W-:Y:S05]  /*7370*/  @!P1 NANOSLEEP.SYNCS 0x989680 ;  /* 0x009896800000995d */ /* 0x004fea0003900000 */
[----:B------:R-:W2:Y:S02]  /*7380*/  @!P1 SYNCS.PHASECHK.TRANS64 P1, [R0+URZ+0xa0], R2 ;  /* 0x0000a002000095a7 */ /* 0x000ea400080210ff */
[----:B--2---:R-:W-:Y:S05]  /*7390*/  @!P1 BRA `(.L_x_55) ;  /* 0xfffffffc00f09947 */ /* 0x004fea000383ffff */
[----:B------:R-:W-:Y:S05]  /*73a0*/  BRA `(.L_x_136) ;  /* 0xffffffbc003c7947 */ /* 0x000fea000383ffff */
.L_x_56:
[----:B------:R-:W-:-:S07]  /*73b0*/  MOV R2, UR7 ;  /* 0x0000000700027c02 */ /* 0x000fce0008000f00 */
.L_x_137:
[----:B-1----:R1:W2:Y:S02]  /*73c0*/  SYNCS.PHASECHK.TRANS64.TRYWAIT P0, [R2+URZ+0xe0], R0 ;  /* 0x0000e000020075a7 */ /* 0x0022a400080011ff */
[----:B--2---:R-:W-:Y:S05]  /*73d0*/  @!P0 NANOSLEEP.SYNCS 0x989680 ;  /* 0x009896800000895d */ /* 0x004fea0003900000 */
[----:B------:R-:W2:Y:S02]  /*73e0*/  @!P0 SYNCS.PHASECHK.TRANS64 P0, [R2+URZ+0xe0], R0 ;  /* 0x0000e000020085a7 */ /* 0x000ea400080010ff */
[----:B--2---:R-:W-:Y:S05]  /*73f0*/  @!P0 BRA `(.L_x_137) ;  /* 0xfffffffc00f08947 */ /* 0x004fea000383ffff */
[----:B------:R-:W-:Y:S05]  /*7400*/  BRA `(.L_x_138) ;  /* 0xffffffbc008c7947 */ /* 0x000fea000383ffff */
.L_x_59:
[----:B------:R-:W-:Y:S07]  /*7410*/  MOV R0, UR6 ;  /* 0x0000000600007c02 */ /* 0x000fee0008000f00 */
.L_x_139:
[----:B-1----:R1:W2:Y:S02]  /*7420*/  SYNCS.PHASECHK.TRANS64.TRYWAIT P0, [R0+URZ], R2 ;  /* 0x00000002000075a7 */ /* 0x0022a400080011ff */
[----:B--2---:R-:W-:Y:S05]  /*7430*/  @!P0 NANOSLEEP.SYNCS 0x989680 ;  /* 0x009896800000895d */ /* 0x004fea0003900000 */
[----:B------:R-:W2:Y:S02]  /*7440*/  @!P0 SYNCS.PHASECHK.TRANS64 P0, [R0+URZ], R2 ;  /* 0x00000002000085a7 */ /* 0x000ea400080010ff */
[----:B--2---:R-:W-:Y:S05]  /*7450*/  @!P0 BRA `(.L_x_139) ;  /* 0xfffffffc00f08947 */ /* 0x004fea000383ffff */
[----:B------:R-:W-:Y:S05]  /*7460*/  BRA `(.L_x_58) ;  /* 0xffffffbc00a87947 */ /* 0x000fea000383ffff */
.L_x_62:
[----:B------:R-:W-:-:S07]  /*7470*/  MOV R0, UR6 ;  /* 0x0000000600007c02 */ /* 0x000fce0008000f00 */
.L_x_140:
[----:B--2---:R2:W4:Y:S02]  /*7480*/  SYNCS.PHASECHK.TRANS64.TRYWAIT P0, [R0+URZ], R2 ;  /* 0x00000002000075a7 */ /* 0x00452400080011ff */
[----:B----4-:R-:W-:Y:S05]  /*7490*/  @!P0 NANOSLEEP.SYNCS 0x989680 ;  /* 0x009896800000895d */ /* 0x010fea0003900000 */
[----:B------:R-:W4:Y:S02]  /*74a0*/  @!P0 SYNCS.PHASECHK.TRANS64 P0, [R0+URZ], R2 ;  /* 0x00000002000085a7 */ /* 0x000f2400080010ff */
[----:B----4-:R-:W-:Y:S05]  /*74b0*/  @!P0 BRA `(.L_x_140) ;  /* 0xfffffffc00f08947 */ /* 0x010fea000383ffff */
[----:B------:R-:W-:Y:S05]  /*74c0*/  BRA `(.L_x_141) ;  /* 0xffffffc000847947 */ /* 0x000fea000383ffff */
.L_x_63:
[----:B------:R-:W-:-:S07]  /*74d0*/  MOV R0, UR6 ;  /* 0x0000000600007c02 */ /* 0x000fce0008000f00 */
.L_x_142:
[----:B-1----:R1:W2:Y:S02]  /*74e0*/  SYNCS.PHASECHK.TRANS64.TRYWAIT P0, [R0+URZ], R3 ;  /* 0x00000003000075a7 */ /* 0x0022a400080011ff */
[----:B--2---:R-:W-:Y:S05]  /*74f0*/  @!P0 NANOSLEEP.SYNCS 0x989680 ;  /* 0x009896800000895d */ /* 0x004fea0003900000 */
[----:B------:R-:W2:Y:S02]  /*7500*/  @!P0 SYNCS.PHASECHK.TRANS64 P0, [R0+URZ], R3 ;  /* 0x00000003000085a7 */ /* 0x000ea400080010ff */
[----:B--2---:R-:W-:Y:S05]  /*7510*/  @!P0 BRA `(.L_x_142) ;  /* 0xfffffffc00f08947 */ /* 0x004fea000383ffff */
[----:B------:R-:W-:Y:S05]  /*7520*/  BRA `(.L_x_143) ;  /* 0xffffffc000907947 */ /* 0x000fea000383ffff */
.L_x_64:
[----:B------:R-:W-:-:S07]  /*7530*/  MOV R0, UR6 ;  /* 0x0000000600007c02 */ /* 0x000fce0008000f00 */
.L_x_144:
[----:B-1----:R1:W2:Y:S02]  /*7540*/  SYNCS.PHASECHK.TRANS64.TRYWAIT P0, [R0+URZ], R3 ;  /* 0x00000003000075a7 */ /* 0x0022a400080011ff */
[----:B--2---:R-:W-:Y:S05]  /*7550*/  @!P0 NANOSLEEP.SYNCS 0x989680 ;  /* 0x009896800000895d */ /* 0x004fea0003900000 */
[----:B------:R-:W2:Y:S02]  /*7560*/  @!P0 SYNCS.PHASECHK.TRANS64 P0, [R0+URZ], R3 ;  /* 0x00000003000085a7 */ /* 0x000ea400080010ff */
[----:B--2---:R-:W-:Y:S05]  /*7570*/  @!P0 BRA `(.L_x_144) ;  /* 0xfffffffc00f08947 */ /* 0x004fea000383ffff */
[----:B------:R-:W-:Y:S05]  /*7580*/  BRA `(.L_x_145) ;  /* 0xffffffc0009c7947 */ /* 0x000fea000383ffff */
.L_x_65:
[----:B-1----:R-:W-:-:S07]  /*7590*/  MOV R0, UR7 ;  /* 0x0000000700007c02 */ /* 0x002fce0008000f00 */
.L_x_146:
[----:B-1----:R1:W2:Y:S02]  /*75a0*/  SYNCS.PHASECHK.TRANS64.TRYWAIT P0, [R0+URZ], R2 ;  /* 0x00000002000075a7 */ /* 0x0022a400080011ff */
[----:B--2---:R-:W-:Y:S05]  /*75b0*/  @!P0 NANOSLEEP.SYNCS 0x989680 ;  /* 0x009896800000895d */ /* 0x004fea0003900000 */
[----:B------:R-:W2:Y:S02]  /*75c0*/  @!P0 SYNCS.PHASECHK.TRANS64 P0, [R0+URZ], R2 ;  /* 0x00000002000085a7 */ /* 0x000ea400080010ff */
[----:B--2---:R-:W-:Y:S05]  /*75d0*/  @!P0 BRA `(.L_x_146) ;  /* 0xfffffffc00f08947 */ /* 0x004fea000383ffff */
[----:B------:R-:W-:Y:S05]  /*75e0*/  BRA `(.L_x_147) ;  /* 0xffffffc000a87947 */ /* 0x000fea000383ffff */
.L_x_70:
[----:B--2---:R2:W3:Y:S02]  /*75f0*/  SYNCS.PHASECHK.TRANS64.TRYWAIT P0, [R0+URZ+0xa0], R2 ;  /* 0x0000a002000075a7 */ /* 0x0044e400080011ff */
[----:B---3--:R-:W-:Y:S05]  /*7600*/  @!P0 NANOSLEEP.SYNCS 0x989680 ;  /* 0x009896800000895d */ /* 0x008fea0003900000 */
[----:B------:R-:W3:Y:S02]  /*7610*/  @!P0 SYNCS.PHASECHK.TRANS64 P0, [R0+URZ+0xa0], R2 ;  /* 0x0000a002000085a7 */ /* 0x000ee400080010ff */
[----:B---3--:R-:W-:Y:S05]  /*7620*/  @!P0 BRA `(.L_x_70) ;  /* 0xfffffffc00f08947 */ /* 0x008fea000383ffff */
[----:B------:R-:W-:Y:S05]  /*7630*/  BRA `(.L_x_148) ;  /* 0xffffffc400a07947 */ /* 0x000fea000383ffff */
.L_x_73:
[----:B------:R-:W-:Y:S07]  /*7640*/  MOV R0, UR7 ;  /* 0x0000000700007c02 */ /* 0x000fee0008000f00 */
.L_x_149:
[----:B--2---:R2:W3:Y:S02]  /*7650*/  SYNCS.PHASECHK.TRANS64.TRYWAIT P0, [R0+URZ+0x98], R2 ;  /* 0x00009802000075a7 */ /* 0x0044e400080011ff */
[----:B---3--:R-:W-:Y:S05]  /*7660*/  @!P0 NANOSLEEP.SYNCS 0x989680 ;  /* 0x009896800000895d */ /* 0x008fea0003900000 */
[----:B------:R-:W3:Y:S02]  /*7670*/  @!P0 SYNCS.PHASECHK.TRANS64 P0, [R0+URZ+0x98], R2 ;  /* 0x00009802000085a7 */ /* 0x000ee400080010ff */
[----:B---3--:R-:W-:Y:S05]  /*7680*/  @!P0 BRA `(.L_x_149) ;  /* 0xfffffffc00f08947 */ /* 0x008fea000383ffff */
[----:B------:R-:W-:Y:S05]  /*7690*/  BRA `(.L_x_72) ;  /* 0xffffffc800807947 */ /* 0x000fea000383ffff */
.L_x_76:
[----:B------:R-:W-:Y:S07]  /*76a0*/  MOV R0, UR15 ;  /* 0x0000000f00007c02 */ /* 0x000fee0008000f00 */
.L_x_150:
[----:B-1----:R1:W2:Y:S02]  /*76b0*/  SYNCS.PHASECHK.TRANS64.TRYWAIT P0, [R0+URZ+0x78], R9 ;  /* 0x00007809000075a7 */ /* 0x0022a400080011ff */
[----:B--2---:R-:W-:Y:S05]  /*76c0*/  @!P0 NANOSLEEP.SYNCS 0x989680 ;  /* 0x009896800000895d */ /* 0x004fea0003900000 */
[----:B------:R-:W2:Y:S02]  /*76d0*/  @!P0 SYNCS.PHASECHK.TRANS64 P0, [R0+URZ+0x78], R9 ;  /* 0x00007809000085a7 */ /* 0x000ea400080010ff */
[----:B--2---:R-:W-:Y:S05]  /*76e0*/  @!P0 BRA `(.L_x_150) ;  /* 0xfffffffc00f08947 */ /* 0x004fea000383ffff */
[----:B------:R-:W-:Y:S05]  /*76f0*/  BRA `(.L_x_151) ;  /* 0xffffffc800f87947 */ /* 0x000fea000383ffff */
.L_x_77:
[----:B------:R-:W-:Y:S07]  /*7700*/  MOV R0, UR13 ;  /* 0x0000000d00007c02 */ /* 0x000fee0008000f00 */
.L_x_152:
[----:B-1----:R1:W2:Y:S02]  /*7710*/  SYNCS.PHASECHK.TRANS64.TRYWAIT P0, [R0+URZ+0x78], R20 ;  /* 0x00007814000075a7 */ /* 0x0022a400080011ff */
[----:B--2---:R-:W-:Y:S05]  /*7720*/  @!P0 NANOSLEEP.SYNCS 0x989680 ;  /* 0x009896800000895d */ /* 0x004fea0003900000 */
[----:B------:R-:W2:Y:S02]  /*7730*/  @!P0 SYNCS.PHASECHK.TRANS64 P0, [R0+URZ+0x78], R20 ;  /* 0x00007814000085a7 */ /* 0x000ea400080010ff */
[----:B--2---:R-:W-:Y:S05]  /*7740*/  @!P0 BRA `(.L_x_152) ;  /* 0xfffffffc00f08947 */ /* 0x004fea000383ffff */
[----:B------:R-:W-:Y:S05]  /*7750*/  BRA `(.L_x_153) ;  /* 0xffffffcc00987947 */ /* 0x000fea000383ffff */
.L_x_79:
[----:B------:R-:W-:-:S07]  /*7760*/  MOV R0, UR4 ;  /* 0x0000000400007c02 */ /* 0x000fce0008000f00 */
.L_x_154:
[----:B-1----:R1:W3:Y:S02]  /*7770*/  SYNCS.PHASECHK.TRANS64.TRYWAIT P0, [R0+URZ], R2 ;  /* 0x00000002000075a7 */ /* 0x0022e400080011ff */
[----:B---3--:R-:W-:Y:S05]  /*7780*/  @!P0 NANOSLEEP.SYNCS 0x989680 ;  /* 0x009896800000895d */ /* 0x008fea0003900000 */
[----:B------:R-:W3:Y:S02]  /*7790*/  @!P0 SYNCS.PHASECHK.TRANS64 P0, [R0+URZ], R2 ;  /* 0x00000002000085a7 */ /* 0x000ee400080010ff */
[----:B---3--:R-:W-:Y:S05]  /*77a0*/  @!P0 BRA `(.L_x_154) ;  /* 0xfffffffc00f08947 */ /* 0x008fea000383ffff */
[----:B------:R-:W-:Y:S05]  /*77b0*/  BRA `(.L_x_155) ;  /* 0xffffffd000247947 */ /* 0x000fea000383ffff */
.L_x_80:
[----:B------:R-:W-:-:S07]  /*77c0*/  MOV R0, UR4 ;  /* 0x0000000400007c02 */ /* 0x000fce0008000f00 */
.L_x_156:
[----:B-1----:R1:W3:Y:S02]  /*77d0*/  SYNCS.PHASECHK.TRANS64.TRYWAIT P0, [R0+URZ], R2 ;  /* 0x00000002000075a7 */ /* 0x0022e400080011ff */
[----:B---3--:R-:W-:Y:S05]  /*77e0*/  @!P0 NANOSLEEP.SYNCS 0x989680 ;  /* 0x009896800000895d */ /* 0x008fea0003900000 */
[----:B------:R-:W3:Y:S02]  /*77f0*/  @!P0 SYNCS.PHASECHK.TRANS64 P0, [R0+URZ], R2 ;  /* 0x00000002000085a7 */ /* 0x000ee400080010ff */
[----:B---3--:R-:W-:Y:S05]  /*7800*/  @!P0 BRA `(.L_x_156) ;  /* 0xfffffffc00f08947 */ /* 0x008fea000383ffff */
[----:B------:R-:W-:Y:S05]  /*7810*/  BRA `(.L_x_157) ;  /* 0xffffffd000307947 */ /* 0x000fea000383ffff */
.L_x_82:
[----:B--2---:R2:W4:Y:S02]  /*7820*/  SYNCS.PHASECHK.TRANS64.TRYWAIT P0, [R0+URZ+0xa0], R2 ;  /* 0x0000a002000075a7 */ /* 0x00452400080011ff */
[----:B----4-:R-:W-:Y:S05]  /*7830*/  @!P0 NANOSLEEP.SYNCS 0x989680 ;  /* 0x009896800000895d */ /* 0x010fea0003900000 */
[----:B------:R-:W4:Y:S02]  /*7840*/  @!P0 SYNCS.PHASECHK.TRANS64 P0, [R0+URZ+0xa0], R2 ;  /* 0x0000a002000085a7 */ /* 0x000f2400080010ff */
[----:B----4-:R-:W-:Y:S05]  /*7850*/  @!P0 BRA `(.L_x_82) ;  /* 0xfffffffc00f08947 */ /* 0x010fea000383ffff */
[----:B------:R-:W-:Y:S05]  /*7860*/  BRA `(.L_x_158) ;  /* 0xffffffd400207947 */ /* 0x000fea000383ffff */
.L_x_92:
[----:B-1----:R1:W3:Y:S02]  /*7870*/  SYNCS.PHASECHK.TRANS64.TRYWAIT P1, [R2+URZ+0x60], R4 ;  /* 0x00006004020075a7 */ /* 0x0022e400080211ff */
[----:B---3--:R-:W-:Y:S05]  /*7880*/  @!P1 NANOSLEEP.SYNCS 0x989680 ;  /* 0x009896800000995d */ /* 0x008fea0003900000 */
[----:B------:R-:W3:Y:S02]  /*7890*/  @!P1 SYNCS.PHASECHK.TRANS64 P1, [R2+URZ+0x60], R4 ;  /* 0x00006004020095a7 */ /* 0x000ee400080210ff */
[----:B---3--:R-:W-:Y:S05]  /*78a0*/  @!P1 BRA `(.L_x_92) ;  /* 0xfffffffc00f09947 */ /* 0x008fea000383ffff */
[----:B------:R-:W-:Y:S05]  /*78b0*/  BRA `(.L_x_91) ;  /* 0xffffffe000207947 */ /* 0x000fea000383ffff */
.L_x_94:
[----:B-1----:R1:W2:Y:S02]  /*78c0*/  SYNCS.PHASECHK.TRANS64.TRYWAIT P0, [R44+URZ+0xc0], R3 ;  /* 0x0000c0032c0075a7 */ /* 0x0022a400080011ff */
[----:B--2---:R-:W-:Y:S05]  /*78d0*/  @!P0 NANOSLEEP.SYNCS 0x989680 ;  /* 0x009896800000895d */ /* 0x004fea0003900000 */
[----:B------:R-:W2:Y:S02]  /*78e0*/  @!P0 SYNCS.PHASECHK.TRANS64 P0, [R44+URZ+0xc0], R3 ;  /* 0x0000c0032c0085a7 */ /* 0x000ea400080010ff */
[----:B--2---:R-:W-:Y:S05]  /*78f0*/  @!P0 BRA `(.L_x_94) ;  /* 0xfffffffc00f08947 */ /* 0x004fea000383ffff */
[----:B------:R-:W-:Y:S05]  /*7900*/  BRA `(.L_x_93) ;  /* 0xffffffe000707947 */ /* 0x000fea000383ffff */
.L_x_105:
[----:B-1----:R1:W2:Y:S02]  /*7910*/  SYNCS.PHASECHK.TRANS64.TRYWAIT P0, [R2+URZ+0x60], R45 ;  /* 0x0000602d020075a7 */ /* 0x0022a400080011ff */
[----:B--2---:R-:W-:Y:S05]  /*7920*/  @!P0 NANOSLEEP.SYNCS 0x989680 ;  /* 0x009896800000895d */ /* 0x004fea0003900000 */
[----:B------:R-:W2:Y:S02]  /*7930*/  @!P0 SYNCS.PHASECHK.TRANS64 P0, [R2+URZ+0x60], R45 ;  /* 0x0000602d020085a7 */ /* 0x000ea400080010ff */
[----:B--2---:R-:W-:Y:S05]  /*7940*/  @!P0 BRA `(.L_x_105) ;  /* 0xfffffffc00f08947 */ /* 0x004fea000383ffff */
[----:B------:R-:W-:Y:S05]  /*7950*/  BRA `(.L_x_104) ;  /* 0xffffffe800807947 */ /* 0x000fea000383ffff */
        .weak           $__internal_0_$__cuda_sm10x_tcgen05_guardrail_trap_col_being_dealloced_not_returned_by_alloc
        .type           $__internal_0_$__cuda_sm10x_tcgen05_guardrail_trap_col_being_dealloced_not_returned_by_alloc,@function
        .size           $__internal_0_$__cuda_sm10x_tcgen05_guardrail_trap_col_being_dealloced_not_returned_by_alloc,($__internal_1_$__cuda_sm10x_tcgen05_guardrail_trap_phase_invalid_during_alloc - $__internal_0_$__cuda_sm10x_tcgen05_guardrail_trap_col_being_dealloced_not_returned_by_alloc)
$__internal_0_$__cuda_sm10x_tcgen05_guardrail_trap_col_being_dealloced_not_returned_by_alloc:
[----:B------:R-:W-:Y:S05]  /*7960*/  BPT.TRAP 0x1 ;  /* 0x000000040000795c */ /* 0x000fea0000300000 */
[----:B------:R-:W-:-:S04]  /*7970*/  HFMA2 R3, -RZ, RZ, 0, 0 ;  /* 0x00000000ff037431 */ /* 0x000fc800000001ff */
[----:B------:R-:W-:Y:S05]  /*7980*/  RET.REL.NODEC R2 `(_ZN7cutlass13device_kernelINS_4gemm6kernel13GemmUniversalIN4cute5tupleIJiiiiEEENS1_10collective13CollectiveMmaINS1_35MainloopSm100TmaUmmaWarpSpecializedILi6ELi2ELi4ENS5_IJNS4_1CILi1EEESB_SB_EEEEENS5_IJNSA_ILi64EEESE_SE_EEENS_6half_tENS5_IJlSB_lEEESG_SH_NS4_8TiledMMAINS4_8MMA_AtomIJNS4_20SM100_MMA_F16BF16_SSISG_SG_fLi64ELi64ELNS4_4UMMA5MajorE0ELSM_0ELNSL_7ScaleInE0ELSN_0EEEEEENS4_6LayoutISC_NS5_IJNSA_ILi0EEESR_SR_EEEEENS5_IJNS4_10UnderscoreESU_SU_EEEEENS4_13SM90_TMA_LOADENS4_14ComposedLayoutINS4_7SwizzleILi3ELi4ELi3EEENS4_18smem_ptr_flag_bitsILi16EEENSQ_INS5_IJNSA_ILi8EEESE_EEENS5_IJSE_SB_EEEEEEEvNS4_8identityESX_S17_vS18_EENS_8epilogue10collective18CollectiveEpilogueINS1A_23Sm100TmaWarpSpecializedILi3ELi2ELi16ELb1ELb0EEEJSF_NS5_IJNSQ_ISE_SB_EENSQ_INSA_ILi32EEESB_EEEEESG_SH_SG_SH_NS1A_6fusion15FusionCallbacksIS1E_NS1J_17LinearCombinationISG_fSG_fLNS_15FloatRoundStyleE2EEESF_S1I_JEEENS4_5SM1004TMEM4LOAD26SM100_TMEM_LOAD_16dp256b4xESX_NSY_INSZ_ILi2ELi4ELi3EEES12_NSQ_INS5_IJS13_S1G_EEENS5_IJS1G_SB_EEEEEEENS4_17SM75_U32x4_LDSM_NENS4_14SM90_TMA_STOREES1X_NS4_17SM90_U32x4_STSM_NENS4_39AutoVectorizingCopyWithAssumedAlignmentILi128EEEEEEvvEEEEvNT_6ParamsE) ;  /* 0xffffff84029c7950 */ /* 0x000fea0003c3ffff */
        .weak           $__internal_1_$__cuda_sm10x_tcgen05_guardrail_trap_phase_invalid_during_alloc
        .type           $__internal_1_$__cuda_sm10x_tcgen05_guardrail_trap_phase_invalid_during_alloc,@function
        .size           $__internal_1_$__cuda_sm10x_tcgen05_guardrail_trap_phase_invalid_during_alloc,($__internal_2_$__cuda_sm10x_tcgen05_guardrail_trap_unallocated_columns_being_dealloced - $__internal_1_$__cuda_sm10x_tcgen05_guardrail_trap_phase_invalid_during_alloc)
$__internal_1_$__cuda_sm10x_tcgen05_guardrail_trap_phase_invalid_during_alloc:
[----:B------:R-:W-:Y:S05]  /*7990*/  BPT.TRAP 0x1 ;  /* 0x000000040000795c */ /* 0x000fea0000300000 */
[----:B------:R-:W-:-:S04]  /*79a0*/  MOV R3, 0x0 ;  /* 0x0000000000037802 */ /* 0x000fc80000000f00 */
[----:B------:R-:W-:Y:S05]  /*79b0*/  RET.REL.NODEC R2 `(_ZN7cutlass13device_kernelINS_4gemm6kernel13GemmUniversalIN4cute5tupleIJiiiiEEENS1_10collective13CollectiveMmaINS1_35MainloopSm100TmaUmmaWarpSpecializedILi6ELi2ELi4ENS5_IJNS4_1CILi1EEESB_SB_EEEEENS5_IJNSA_ILi64EEESE_SE_EEENS_6half_tENS5_IJlSB_lEEESG_SH_NS4_8TiledMMAINS4_8MMA_AtomIJNS4_20SM100_MMA_F16BF16_SSISG_SG_fLi64ELi64ELNS4_4UMMA5MajorE0ELSM_0ELNSL_7ScaleInE0ELSN_0EEEEEENS4_6LayoutISC_NS5_IJNSA_ILi0EEESR_SR_EEEEENS5_IJNS4_10UnderscoreESU_SU_EEEEENS4_13SM90_TMA_LOADENS4_14ComposedLayoutINS4_7SwizzleILi3ELi4ELi3EEENS4_18smem_ptr_flag_bitsILi16EEENSQ_INS5_IJNSA_ILi8EEESE_EEENS5_IJSE_SB_EEEEEEEvNS4_8identityESX_S17_vS18_EENS_8epilogue10collective18CollectiveEpilogueINS1A_23Sm100TmaWarpSpecializedILi3ELi2ELi16ELb1ELb0EEEJSF_NS5_IJNSQ_ISE_SB_EENSQ_INSA_ILi32EEESB_EEEEESG_SH_SG_SH_NS1A_6fusion15FusionCallbacksIS1E_NS1J_17LinearCombinationISG_fSG_fLNS_15FloatRoundStyleE2EEESF_S1I_JEEENS4_5SM1004TMEM4LOAD26SM100_TMEM_LOAD_16dp256b4xESX_NSY_INSZ_ILi2ELi4ELi3EEES12_NSQ_INS5_IJS13_S1G_EEENS5_IJS1G_SB_EEEEEEENS4_17SM75_U32x4_LDSM_NENS4_14SM90_TMA_STOREES1X_NS4_17SM90_U32x4_STSM_NENS4_39AutoVectorizingCopyWithAssumedAlignmentILi128EEEEEEvvEEEEvNT_6ParamsE) ;  /* 0xffffff8402907950 */ /* 0x000fea0003c3ffff */
        .weak           $__internal_2_$__cuda_sm10x_tcgen05_guardrail_trap_unallocated_columns_being_dealloced
        .type           $__internal_2_$__cuda_sm10x_tcgen05_guardrail_trap_unallocated_columns_being_dealloced,@function
        .size           $__internal_2_$__cuda_sm10x_tcgen05_guardrail_trap_unallocated_columns_being_dealloced,(.L_x_160 - $__internal_2_$__cuda_sm10x_tcgen05_guardrail_trap_unallocated_columns_being_dealloced)
$__internal_2_$__cuda_sm10x_tcgen05_guardrail_trap_unallocated_columns_being_dealloced:
[----:B------:R-:W-:Y:S05]  /*79c0*/  BPT.TRAP 0x1 ;  /* 0x000000040000795c */ /* 0x000fea0000300000 */
[----:B------:R-:W-:-:S04]  /*79d0*/  HFMA2 R3, -RZ, RZ, 0, 0 ;  /* 0x00000000ff037431 */ /* 0x000fc800000001ff */
[----:B------:R-:W-:Y:S05]  /*79e0*/  RET.REL.NODEC R2 `(_ZN7cutlass13device_kernelINS_4gemm6kernel13GemmUniversalIN4cute5tupleIJiiiiEEENS1_10collective13CollectiveMmaINS1_35MainloopSm100TmaUmmaWarpSpecializedILi6ELi2ELi4ENS5_IJNS4_1CILi1EEESB_SB_EEEEENS5_IJNSA_ILi64EEESE_SE_EEENS_6half_tENS5_IJlSB_lEEESG_SH_NS4_8TiledMMAINS4_8MMA_AtomIJNS4_20SM100_MMA_F16BF16_SSISG_SG_fLi64ELi64ELNS4_4UMMA5MajorE0ELSM_0ELNSL_7ScaleInE0ELSN_0EEEEEENS4_6LayoutISC_NS5_IJNSA_ILi0EEESR_SR_EEEEENS5_IJNS4_10UnderscoreESU_SU_EEEEENS4_13SM90_TMA_LOADENS4_14ComposedLayoutINS4_7SwizzleILi3ELi4ELi3EEENS4_18smem_ptr_flag_bitsILi16EEENSQ_INS5_IJNSA_ILi8EEESE_EEENS5_IJSE_SB_EEEEEEEvNS4_8identityESX_S17_vS18_EENS_8epilogue10collective18CollectiveEpilogueINS1A_23Sm100TmaWarpSpecializedILi3ELi2ELi16ELb1ELb0EEEJSF_NS5_IJNSQ_ISE_SB_EENSQ_INSA_ILi32EEESB_EEEEESG_SH_SG_SH_NS1A_6fusion15FusionCallbacksIS1E_NS1J_17LinearCombinationISG_fSG_fLNS_15FloatRoundStyleE2EEESF_S1I_JEEENS4_5SM1004TMEM4LOAD26SM100_TMEM_LOAD_16dp256b4xESX_NSY_INSZ_ILi2ELi4ELi3EEES12_NSQ_INS5_IJS13_S1G_EEENS5_IJS1G_SB_EEEEEEENS4_17SM75_U32x4_LDSM_NENS4_14SM90_TMA_STOREES1X_NS4_17SM90_U32x4_STSM_NENS4_39AutoVectorizingCopyWithAssumedAlignmentILi128EEEEEEvvEEEEvNT_6ParamsE) ;  /* 0xffffff8402847950 */ /* 0x000fea0003c3ffff */
.L_x_159:
[----:B------:R-:W-:-:S00]  /*79f0*/  BRA `(.L_x_159) ;  /* 0xfffffffc00fc7947 */ /* 0x000fc0000383ffff */
[----:B------:R-:W-:-:S00]  /*7a00*/  NOP ;  /* 0x0000000000007918 */ /* 0x000fc00000000000 */
[----:B------:R-:W-:-:S00]  /*7a10*/  NOP ;  /* 0x0000000000007918 */ /* 0x000fc00000000000 */
[----:B------:R-:W-:-:S00]  /*7a20*/  NOP ;  /* 0x0000000000007918 */ /* 0x000fc00000000000 */
[----:B------:R-:W-:-:S00]  /*7a30*/  NOP ;  /* 0x0000000000007918 */ /* 0x000fc00000000000 */
[----:B------:R-:W-:-:S00]  /*7a40*/  NOP ;  /* 0x0000000000007918 */ /* 0x000fc00000000000 */
[----:B------:R-:W-:-:S00]  /*7a50*/  NOP ;  /* 0x0000000000007918 */ /* 0x000fc00000000000 */
[----:B------:R-:W-:-:S00]  /*7a60*/  NOP ;  /* 0x0000000000007918 */ /* 0x000fc00000000000 */
[----:B------:R-:W-:-:S00]  /*7a70*/  NOP ;  /* 0x0000000000007918 */ /* 0x000fc00000000000 */
.L_x_160:


//--------------------- .nv.global.init           --------------------------
	.section	.nv.global.init,"aw",@progbits
.nv.global.init:
	.type		$str$27,@object
	.size		$str$27,($str$28 - $str$27)
$str$27:
        /*0000*/ 	.byte	0x28, 0x61, 0x64, 0x64, 0x72, 0x65, 0x73, 0x73, 0x20, 0x26, 0x20, 0x6d, 0x61, 0x73, 0x6b, 0x29
        /*0010*/ 	.byte	0x20, 0x3d, 0x3d, 0x20, 0x30, 0x00
	.type		$str$28,@object
	.size		$str$28,($str$26 - $str$28)
$str$28:
        /*0016*/ 	.byte	0x2f, 0x74, 0x6d, 0x70, 0x2f, 0x63, 0x75, 0x74, 0x6c, 0x61, 0x73, 0x73, 0x5f, 0x73, 0x77, 0x65
        /*0026*/ 	.byte	0x65, 0x70, 0x5f, 0x73, 0x72, 0x63, 0x2f, 0x69, 0x6e, 0x63, 0x6c, 0x75, 0x64, 0x65, 0x2f, 0x63
        /*0036*/ 	.byte	0x75, 0x74, 0x65, 0x2f, 0x70, 0x6f, 0x69, 0x6e, 0x74, 0x65, 0x72, 0x5f, 0x66, 0x6c, 0x61, 0x67
        /*0046*/ 	.byte	0x67, 0x65, 0x64, 0x2e, 0x68, 0x70, 0x70, 0x00
	.type		$str$26,@object
	.size		$str$26,($str$25 - $str$26)
$str$26:
        /*004e*/ 	.byte	0x2f, 0x74, 0x6d, 0x70, 0x2f, 0x63, 0x75, 0x74, 0x6c, 0x61, 0x73, 0x73, 0x5f, 0x73, 0x77, 0x65
        /*005e*/ 	.byte	0x65, 0x70, 0x5f, 0x73, 0x72, 0x63, 0x2f, 0x69, 0x6e, 0x63, 0x6c, 0x75, 0x64, 0x65, 0x2f, 0x63
        /*006e*/ 	.byte	0x75, 0x74, 0x65, 0x2f, 0x61, 0x74, 0x6f, 0x6d, 0x2f, 0x63, 0x6f, 0x70, 0x79, 0x5f, 0x74, 0x72
        /*007e*/ 	.byte	0x61, 0x69, 0x74, 0x73, 0x5f, 0x73, 0x6d, 0x31, 0x30, 0x30, 0x2e, 0x68, 0x70, 0x70, 0x00
	.type		$str$25,@object
	.size		$str$25,(__unnamed_1 - $str$25)
$str$25:
        /*008d*/ 	.byte	0x28, 0x28, 0x75, 0x69, 0x6e, 0x74, 0x33, 0x32, 0x5f, 0x74, 0x28, 0x74, 0x68, 0x72, 0x65, 0x61
        /*009d*/ 	.byte	0x64, 0x49, 0x64, 0x78, 0x2e, 0x78, 0x29, 0x20, 0x2f, 0x20, 0x33, 0x32, 0x29, 0x20, 0x25, 0x20
        /*00ad*/ 	.byte	0x34, 0x29, 0x20, 0x3d, 0x3d, 0x20, 0x28, 0x28, 0x28, 0x74, 0x6d, 0x65, 0x6d, 0x5f, 0x61, 0x64
        /*00bd*/ 	.byte	0x64, 0x72, 0x20, 0x3e, 0x3e, 0x20, 0x31, 0x36, 0x29, 0x20, 0x2f, 0x20, 0x33, 0x32, 0x29, 0x20
        /*00cd*/ 	.byte	0x25, 0x20, 0x34, 0x29, 0x00
	.type		__unnamed_1,@object
	.size		__unnamed_1,(__unnamed_2 - __unnamed_1)
__unnamed_1:
        /*00d2*/ 	.byte	0x61, 0x75, 0x74, 0x6f, 0x20, 0x63, 0x75, 0x74, 0x65, 0x3a, 0x3a, 0x61, 0x73, 0x5f, 0x70, 0x6f
        /* <DEDUP_REMOVED lines=24> */
        /*0262*/ 	.byte	0x3e, 0x3e, 0x3e, 0x5d, 0x00
	.type		__unnamed_2,@object
	.size		__unnamed_2,(.L_2 - __unnamed_2)
__unnamed_2:
        /* <DEDUP_REMOVED lines=46> */
.L_2:


//--------------------- .nv.shared._ZN7cutlass13device_kernelINS_4gemm6kernel13GemmUniversalIN4cute5tupleIJiiiiEEENS1_10collective13CollectiveMmaINS1_35MainloopSm100TmaUmmaWarpSpecializedILi6ELi2ELi4ENS5_IJNS4_1CILi1EEESB_SB_EEEEENS5_IJNSA_ILi64EEESE_SE_EEENS_6half_tENS5_IJlSB_lEEESG_SH_NS4_8TiledMMAINS4_8MMA_AtomIJNS4_20SM100_MMA_F16BF16_SSISG_SG_fLi64ELi64ELNS4_4UMMA5MajorE0ELSM_0ELNSL_7ScaleInE0ELSN_0EEEEEENS4_6LayoutISC_NS5_IJNSA_ILi0EEESR_SR_EEEEENS5_IJNS4_10UnderscoreESU_SU_EEEEENS4_13SM90_TMA_LOADENS4_14ComposedLayoutINS4_7SwizzleILi3ELi4ELi3EEENS4_18smem_ptr_flag_bitsILi16EEENSQ_INS5_IJNSA_ILi8EEESE_EEENS5_IJSE_SB_EEEEEEEvNS4_8identityESX_S17_vS18_EENS_8epilogue10collective18CollectiveEpilogueINS1A_23Sm100TmaWarpSpecializedILi3ELi2ELi16ELb1ELb0EEEJSF_NS5_IJNSQ_ISE_SB_EENSQ_INSA_ILi32EEESB_EEEEESG_SH_SG_SH_NS1A_6fusion15FusionCallbacksIS1E_NS1J_17LinearCombinationISG_fSG_fLNS_15FloatRoundStyleE2EEESF_S1I_JEEENS4_5SM1004TMEM4LOAD26SM100_TMEM_LOAD_16dp256b4xESX_NSY_INSZ_ILi2ELi4ELi3EEES12_NSQ_INS5_IJS13_S1G_EEENS5_IJS1G_SB_EEEEEEENS4_17SM75_U32x4_LDSM_NENS4_14SM90_TMA_STOREES1X_NS4_17SM90_U32x4_STSM_NENS4_39AutoVectorizingCopyWithAssumedAlignmentILi128EEEEEEvvEEEEvNT_6ParamsE --------------------------
	.section	.nv.shared._ZN7cutlass13device_kernelINS_4gemm6kernel13GemmUniversalIN4cute5tupleIJiiiiEEENS1_10collective13CollectiveMmaINS1_35MainloopSm100TmaUmmaWarpSpecializedILi6ELi2ELi4ENS5_IJNS4_1CILi1EEESB_SB_EEEEENS5_IJNSA_ILi64EEESE_SE_EEENS_6half_tENS5_IJlSB_lEEESG_SH_NS4_8TiledMMAINS4_8MMA_AtomIJNS4_20SM100_MMA_F16BF16_SSISG_SG_fLi64ELi64ELNS4_4UMMA5MajorE0ELSM_0ELNSL_7ScaleInE0ELSN_0EEEEEENS4_6LayoutISC_NS5_IJNSA_ILi0EEESR_SR_EEEEENS5_IJNS4_10UnderscoreESU_SU_EEEEENS4_13SM90_TMA_LOADENS4_14ComposedLayoutINS4_7SwizzleILi3ELi4ELi3EEENS4_18smem_ptr_flag_bitsILi16EEENSQ_INS5_IJNSA_ILi8EEESE_EEENS5_IJSE_SB_EEEEEEEvNS4_8identityESX_S17_vS18_EENS_8epilogue10collective18CollectiveEpilogueINS1A_23Sm100TmaWarpSpecializedILi3ELi2ELi16ELb1ELb0EEEJSF_NS5_IJNSQ_ISE_SB_EENSQ_INSA_ILi32EEESB_EEEEESG_SH_SG_SH_NS1A_6fusion15FusionCallbacksIS1E_NS1J_17LinearCombinationISG_fSG_fLNS_15FloatRoundStyleE2EEESF_S1I_JEEENS4_5SM1004TMEM4LOAD26SM100_TMEM_LOAD_16dp256b4xESX_NSY_INSZ_ILi2ELi4ELi3EEES12_NSQ_INS5_IJS13_S1G_EEENS5_IJS1G_SB_EEEEEEENS4_17SM75_U32x4_LDSM_NENS4_14SM90_TMA_STOREES1X_NS4_17SM90_U32x4_STSM_NENS4_39AutoVectorizingCopyWithAssumedAlignmentILi128EEEEEEvvEEEEvNT_6ParamsE,"aw",@nobits
	.sectionflags	@""
	.align	16
	.zero		1024


//--------------------- .nv.shared.reserved.0     --------------------------
	.section	.nv.shared.reserved.0,"aw",@nobits
	.weak		__nv_reservedSMEM_offset_0_alias
	.size		__nv_reservedSMEM_offset_0_alias, 0, 64
	.other		__nv_reservedSMEM_offset_0_alias,@"STO_CUDA_RESERVED_SHARED STV_DEFAULT"
__nv_reservedSMEM_offset_0_alias:
	.zero		0
.nv.shared.reserved.0:
	.zero		64
	.weak		__nv_reservedSMEM_tcgen05_partition
	.type		__nv_reservedSMEM_tcgen05_partition,@object
	.size		__nv_reservedSMEM_tcgen05_partition,(.L_0 - __nv_reservedSMEM_tcgen05_partition)
__nv_reservedSMEM_tcgen05_partition:
	.zero		32
.L_0:


//--------------------- .nv.global                --------------------------
	.section	.nv.global,"aw",@nobits
.nv.global:
	.type		_ZN40_INTERNAL_fc8b36d3_4_k_cu_eb882404_244574cute1_E,@object
	.size		_ZN40_INTERNAL_fc8b36d3_4_k_cu_eb882404_244574cute1_E,(_ZN40_INTERNAL_fc8b36d3_4_k_cu_eb882404_244574cuda3std3__45__cpo6cbeginE - _ZN40_INTERNAL_fc8b36d3_4_k_cu_eb882404_244574cute1_E)
_ZN40_INTERNAL_fc8b36d3_4_k_cu_eb882404_244574cute1_E:
	.zero		1
	.type		_ZN40_INTERNAL_fc8b36d3_4_k_cu_eb882404_244574cuda3std3__45__cpo6cbeginE,@object
	.size		_ZN40_INTERNAL_fc8b36d3_4_k_cu_eb882404_244574cuda3std3__45__cpo6cbeginE,(_ZN40_INTERNAL_fc8b36d3_4_k_cu_eb882404_244574cuda3std3__48in_placeE - _ZN40_INTERNAL_fc8b36d3_4_k_cu_eb882404_244574cuda3std3__45__cpo6cbeginE)
_ZN40_INTERNAL_fc8b36d3_4_k_cu_eb882404_244574cuda3std3__45__cpo6cbeginE:
	.zero		1
	.type		_ZN40_INTERNAL_fc8b36d3_4_k_cu_eb882404_244574cuda3std3__48in_placeE,@object
	.size		_ZN40_INTERNAL_fc8b36d3_4_k_cu_eb882404_244574cuda3std3__48in_placeE,(_ZN40_INTERNAL_fc8b36d3_4_k_cu_eb882404_244574cuda3std6ranges3__45__cpo9iter_moveE - _ZN40_INTERNAL_fc8b36d3_4_k_cu_eb882404_244574cuda3std3__48in_placeE)
_ZN40_INTERNAL_fc8b36d3_4_k_cu_eb882404_244574cuda3std3__48in_placeE:
	.zero		1
	.type		_ZN40_INTERNAL_fc8b36d3_4_k_cu_eb882404_244574cuda3std6ranges3__45__cpo9iter_moveE,@object
	.size		_ZN40_INTERNAL_fc8b36d3_4_k_cu_eb882404_244574cuda3std6ranges3__45__cpo9iter_moveE,(_ZN40_INTERNAL_fc8b36d3_4_k_cu_eb882404_244574cuda3std3__45__cpo5beginE - _ZN40_INTERNAL_fc8b36d3_4_k_cu_eb882404_244574cuda3std6ranges3__45__cpo9iter_moveE)
_ZN40_INTERNAL_fc8b36d3_4_k_cu_eb882404_244574cuda3std6ranges3__45__cpo9iter_moveE:
	.zero		1
	.type		_ZN40_INTERNAL_fc8b36d3_4_k_cu_eb882404_244574cuda3std3__45__cpo5beginE,@object
	.size		_ZN40_INTERNAL_fc8b36d3_4_k_cu_eb882404_244574cuda3std3__45__cpo5beginE,(_ZN40_INTERNAL_fc8b36d3_4_k_cu_eb882404_244574cuda3std3__442_GLOBAL__N__fc8b36d3_4_k_cu_eb882404_244576ignoreE - _ZN40_INTERNAL_fc8b36d3_4_k_cu_eb882404_244574cuda3std3__45__cpo5beginE)
_ZN40_INTERNAL_fc8b36d3_4_k_cu_eb882404_244574cuda3std3__45__cpo5beginE:
	.zero		1
	.type		_ZN40_INTERNAL_fc8b36d3_4_k_cu_eb882404_244574cuda3std3__442_GLOBAL__N__fc8b36d3_4_k_cu_eb882404_244576ignoreE,@object
	.size		_ZN40_INTERNAL_fc8b36d3_4_k_cu_eb882404_244574cuda3std3__442_GLOBAL__N__fc8b36d3_4_k_cu_eb882404_244576ignoreE,(_ZN40_INTERNAL_fc8b36d3_4_k_cu_eb882404_244574cute7productE - _ZN40_INTERNAL_fc8b36d3_4_k_cu_eb882404_244574cuda3std3__442_GLOBAL__N__fc8b36d3_4_k_cu_eb882404_244576ignoreE)
_ZN40_INTERNAL_fc8b36d3_4_k_cu_eb882404_244574cuda3std3__442_GLOBAL__N__fc8b36d3_4_k_cu_eb882404_244576ignoreE:
	.zero		1
	.type		_ZN40_INTERNAL_fc8b36d3_4_k_cu_eb882404_244574cute7productE,@object
	.size		_ZN40_INTERNAL_fc8b36d3_4_k_cu_eb882404_244574cute7productE,(_ZN40_INTERNAL_fc8b36d3_4_k_cu_eb882404_244574cuda3std3__45__cpo3endE - _ZN40_INTERNAL_fc8b36d3_4_k_cu_eb882404_244574cute7productE)
_ZN40_INTERNAL_fc8b36d3_4_k_cu_eb882404_244574cute7productE:
	.zero		1
	.type		_ZN40_INTERNAL_fc8b36d3_4_k_cu_eb882404_244574cuda3std3__45__cpo3endE,@object
	.size		_ZN40_INTERNAL_fc8b36d3_4_k_cu_eb882404_244574cuda3std3__45__cpo3endE,(_ZN40_INTERNAL_fc8b36d3_4_k_cu_eb882404_244574cuda3std3__419piecewise_constructE - _ZN40_INTERNAL_fc8b36d3_4_k_cu_eb882404_244574cuda3std3__45__cpo3endE)
_ZN40_INTERNAL_fc8b36d3_4_k_cu_eb882404_244574cuda3std3__45__cpo3endE:
	.zero		1
	.type		_ZN40_INTERNAL_fc8b36d3_4_k_cu_eb882404_244574cuda3std3__419piecewise_constructE,@object
	.size		_ZN40_INTERNAL_fc8b36d3_4_k_cu_eb882404_244574cuda3std3__419piecewise_constructE,(_ZN40_INTERNAL_fc8b36d3_4_k_cu_eb882404_244574cuda3std3__45__cpo4cendE - _ZN40_INTERNAL_fc8b36d3_4_k_cu_eb882404_244574cuda3std3__419piecewise_constructE)
_ZN40_INTERNAL_fc8b36d3_4_k_cu_eb882404_244574cuda3std3__419piecewise_constructE:
	.zero		1
	.type		_ZN40_INTERNAL_fc8b36d3_4_k_cu_eb882404_244574cuda3std3__45__cpo4cendE,@object
	.size		_ZN40_INTERNAL_fc8b36d3_4_k_cu_eb882404_244574cuda3std3__45__cpo4cendE,(_ZN40_INTERNAL_fc8b36d3_4_k_cu_eb882404_244574cuda3std6ranges3__45__cpo4swapE - _ZN40_INTERNAL_fc8b36d3_4_k_cu_eb882404_244574cuda3std3__45__cpo4cendE)
_ZN40_INTERNAL_fc8b36d3_4_k_cu_eb882404_244574cuda3std3__45__cpo4cendE:
	.zero		1
	.type		_ZN40_INTERNAL_fc8b36d3_4_k_cu_eb882404_244574cuda3std6ranges3__45__cpo4swapE,@object
	.size		_ZN40_INTERNAL_fc8b36d3_4_k_cu_eb882404_244574cuda3std6ranges3__45__cpo4swapE,(.L_10 - _ZN40_INTERNAL_fc8b36d3_4_k_cu_eb882404_244574cuda3std6ranges3__45__cpo4swapE)
_ZN40_INTERNAL_fc8b36d3_4_k_cu_eb882404_244574cuda3std6ranges3__45__cpo4swapE:
	.zero		1
.L_10:


//--------------------- .nv.constant0._ZN7cutlass13device_kernelINS_4gemm6kernel13GemmUniversalIN4cute5tupleIJiiiiEEENS1_10collective13CollectiveMmaINS1_35MainloopSm100TmaUmmaWarpSpecializedILi6ELi2ELi4ENS5_IJNS4_1CILi1EEESB_SB_EEEEENS5_IJNSA_ILi64EEESE_SE_EEENS_6half_tENS5_IJlSB_lEEESG_SH_NS4_8TiledMMAINS4_8MMA_AtomIJNS4_20SM100_MMA_F16BF16_SSISG_SG_fLi64ELi64ELNS4_4UMMA5MajorE0ELSM_0ELNSL_7ScaleInE0ELSN_0EEEEEENS4_6LayoutISC_NS5_IJNSA_ILi0EEESR_SR_EEEEENS5_IJNS4_10UnderscoreESU_SU_EEEEENS4_13SM90_TMA_LOADENS4_14ComposedLayoutINS4_7SwizzleILi3ELi4ELi3EEENS4_18smem_ptr_flag_bitsILi16EEENSQ_INS5_IJNSA_ILi8EEESE_EEENS5_IJSE_SB_EEEEEEEvNS4_8identityESX_S17_vS18_EENS_8epilogue10collective18CollectiveEpilogueINS1A_23Sm100TmaWarpSpecializedILi3ELi2ELi16ELb1ELb0EEEJSF_NS5_IJNSQ_ISE_SB_EENSQ_INSA_ILi32EEESB_EEEEESG_SH_SG_SH_NS1A_6fusion15FusionCallbacksIS1E_NS1J_17LinearCombinationISG_fSG_fLNS_15FloatRoundStyleE2EEESF_S1I_JEEENS4_5SM1004TMEM4LOAD26SM100_TMEM_LOAD_16dp256b4xESX_NSY_INSZ_ILi2ELi4ELi3EEES12_NSQ_INS5_IJS13_S1G_EEENS5_IJS1G_SB_EEEEEEENS4_17SM75_U32x4_LDSM_NENS4_14SM90_TMA_STOREES1X_NS4_17SM90_U32x4_STSM_NENS4_39AutoVectorizingCopyWithAssumedAlignmentILi128EEEEEEvvEEEEvNT_6ParamsE --------------------------
	.section	.nv.constant0._ZN7cutlass13device_kernelINS_4gemm6kernel13GemmUniversalIN4cute5tupleIJiiiiEEENS1_10collective13CollectiveMmaINS1_35MainloopSm100TmaUmmaWarpSpecializedILi6ELi2ELi4ENS5_IJNS4_1CILi1EEESB_SB_EEEEENS5_IJNSA_ILi64EEESE_SE_EEENS_6half_tENS5_IJlSB_lEEESG_SH_NS4_8TiledMMAINS4_8MMA_AtomIJNS4_20SM100_MMA_F16BF16_SSISG_SG_fLi64ELi64ELNS4_4UMMA5MajorE0ELSM_0ELNSL_7ScaleInE0ELSN_0EEEEEENS4_6LayoutISC_NS5_IJNSA_ILi0EEESR_SR_EEEEENS5_IJNS4_10UnderscoreESU_SU_EEEEENS4_13SM90_TMA_LOADENS4_14ComposedLayoutINS4_7SwizzleILi3ELi4ELi3EEENS4_18smem_ptr_flag_bitsILi16EEENSQ_INS5_IJNSA_ILi8EEESE_EEENS5_IJSE_SB_EEEEEEEvNS4_8identityESX_S17_vS18_EENS_8epilogue10collective18CollectiveEpilogueINS1A_23Sm100TmaWarpSpecializedILi3ELi2ELi16ELb1ELb0EEEJSF_NS5_IJNSQ_ISE_SB_EENSQ_INSA_ILi32EEESB_EEEEESG_SH_SG_SH_NS1A_6fusion15FusionCallbacksIS1E_NS1J_17LinearCombinationISG_fSG_fLNS_15FloatRoundStyleE2EEESF_S1I_JEEENS4_5SM1004TMEM4LOAD26SM100_TMEM_LOAD_16dp256b4xESX_NSY_INSZ_ILi2ELi4ELi3EEES12_NSQ_INS5_IJS13_S1G_EEENS5_IJS1G_SB_EEEEEEENS4_17SM75_U32x4_LDSM_NENS4_14SM90_TMA_STOREES1X_NS4_17SM90_U32x4_STSM_NENS4_39AutoVectorizingCopyWithAssumedAlignmentILi128EEEEEEvvEEEEvNT_6ParamsE,"a",@progbits
	.sectionflags	@""
	.align	4
.nv.constant0._ZN7cutlass13device_kernelINS_4gemm6kernel13GemmUniversalIN4cute5tupleIJiiiiEEENS1_10collective13CollectiveMmaINS1_35MainloopSm100TmaUmmaWarpSpecializedILi6ELi2ELi4ENS5_IJNS4_1CILi1EEESB_SB_EEEEENS5_IJNSA_ILi64EEESE_SE_EEENS_6half_tENS5_IJlSB_lEEESG_SH_NS4_8TiledMMAINS4_8MMA_AtomIJNS4_20SM100_MMA_F16BF16_SSISG_SG_fLi64ELi64ELNS4_4UMMA5MajorE0ELSM_0ELNSL_7ScaleInE0ELSN_0EEEEEENS4_6LayoutISC_NS5_IJNSA_ILi0EEESR_SR_EEEEENS5_IJNS4_10UnderscoreESU_SU_EEEEENS4_13SM90_TMA_LOADENS4_14ComposedLayoutINS4_7SwizzleILi3ELi4ELi3EEENS4_18smem_ptr_flag_bitsILi16EEENSQ_INS5_IJNSA_ILi8EEESE_EEENS5_IJSE_SB_EEEEEEEvNS4_8identityESX_S17_vS18_EENS_8epilogue10collective18CollectiveEpilogueINS1A_23Sm100TmaWarpSpecializedILi3ELi2ELi16ELb1ELb0EEEJSF_NS5_IJNSQ_ISE_SB_EENSQ_INSA_ILi32EEESB_EEEEESG_SH_SG_SH_NS1A_6fusion15FusionCallbacksIS1E_NS1J_17LinearCombinationISG_fSG_fLNS_15FloatRoundStyleE2EEESF_S1I_JEEENS4_5SM1004TMEM4LOAD26SM100_TMEM_LOAD_16dp256b4xESX_NSY_INSZ_ILi2ELi4ELi3EEES12_NSQ_INS5_IJS13_S1G_EEENS5_IJS1G_SB_EEEEEEENS4_17SM75_U32x4_LDSM_NENS4_14SM90_TMA_STOREES1X_NS4_17SM90_U32x4_STSM_NENS4_39AutoVectorizingCopyWithAssumedAlignmentILi128EEEEEEvvEEEEvNT_6ParamsE:
	.zero		2944


//--------------------- SYMBOLS --------------------------

	.type		.nv.reservedSmem.offset0,@object
	.size		.nv.reservedSmem.offset0,0x4
	.type		.nv.reservedSmem.cap,@object
	.size		.nv.reservedSmem.cap,0x4
	.type		__assertfail,@function
